//
// Generated by NVIDIA NVVM Compiler
//
// Compiler Build ID: CL-36424714
// Cuda compilation tools, release 13.0, V13.0.88
// Based on NVVM 20.0.0
//

.version 9.0
.target sm_100
.address_size 64

	// .globl	ultosc_batch_f32

.visible .entry ultosc_batch_f32(
	.param .u64 .ptr .align 1 ultosc_batch_f32_param_0,
	.param .u64 .ptr .align 1 ultosc_batch_f32_param_1,
	.param .u32 ultosc_batch_f32_param_2,
	.param .u32 ultosc_batch_f32_param_3,
	.param .u64 .ptr .align 1 ultosc_batch_f32_param_4,
	.param .u64 .ptr .align 1 ultosc_batch_f32_param_5,
	.param .u64 .ptr .align 1 ultosc_batch_f32_param_6,
	.param .u32 ultosc_batch_f32_param_7,
	.param .u64 .ptr .align 1 ultosc_batch_f32_param_8
)
{
	.reg .pred 	%p<8>;
	.reg .b32 	%r<17>;
	.reg .b32 	%f<2>;
	.reg .b64 	%rd<45>;
	.reg .b64 	%fd<26>;

	ld.param.u64 	%rd2, [ultosc_batch_f32_param_0];
	ld.param.u64 	%rd3, [ultosc_batch_f32_param_1];
	ld.param.u32 	%r6, [ultosc_batch_f32_param_2];
	ld.param.u32 	%r7, [ultosc_batch_f32_param_3];
	ld.param.u64 	%rd4, [ultosc_batch_f32_param_4];
	ld.param.u64 	%rd5, [ultosc_batch_f32_param_5];
	ld.param.u64 	%rd6, [ultosc_batch_f32_param_6];
	ld.param.u32 	%r8, [ultosc_batch_f32_param_7];
	ld.param.u64 	%rd7, [ultosc_batch_f32_param_8];
	mov.u32 	%r9, %ctaid.x;
	mov.u32 	%r10, %ntid.x;
	mov.u32 	%r11, %tid.x;
	mad.lo.s32 	%r1, %r9, %r10, %r11;
	mov.u32 	%r2, %ctaid.y;
	setp.ge.s32 	%p1, %r2, %r8;
	setp.ge.s32 	%p2, %r1, %r6;
	or.pred  	%p3, %p2, %p1;
	@%p3 bra 	$L__BB0_4;
	cvta.to.global.u64 	%rd8, %rd4;
	cvta.to.global.u64 	%rd9, %rd5;
	cvta.to.global.u64 	%rd10, %rd6;
	cvta.to.global.u64 	%rd11, %rd7;
	cvt.u64.u32 	%rd12, %r2;
	mul.wide.u32 	%rd13, %r2, 4;
	add.s64 	%rd14, %rd8, %rd13;
	ld.global.nc.u32 	%r3, [%rd14];
	add.s64 	%rd15, %rd9, %rd13;
	ld.global.nc.u32 	%r4, [%rd15];
	add.s64 	%rd16, %rd10, %rd13;
	ld.global.nc.u32 	%r5, [%rd16];
	max.s32 	%r12, %r4, %r5;
	max.s32 	%r13, %r3, %r12;
	add.s32 	%r14, %r7, %r13;
	add.s32 	%r15, %r14, -1;
	cvt.s64.s32 	%rd17, %r6;
	mul.lo.s64 	%rd18, %rd17, %rd12;
	shl.b64 	%rd19, %rd18, 2;
	add.s64 	%rd1, %rd11, %rd19;
	setp.ge.s32 	%p4, %r1, %r15;
	@%p4 bra 	$L__BB0_3;
	mul.wide.s32 	%rd43, %r1, 4;
	add.s64 	%rd44, %rd1, %rd43;
	mov.b32 	%r16, 2147483647;
	st.global.u32 	[%rd44], %r16;
	bra.uni 	$L__BB0_4;
$L__BB0_3:
	cvta.to.global.u64 	%rd20, %rd3;
	cvta.to.global.u64 	%rd21, %rd2;
	cvt.s64.s32 	%rd22, %r1;
	mul.wide.s32 	%rd23, %r1, 8;
	add.s64 	%rd24, %rd21, %rd23;
	ld.global.nc.f64 	%fd1, [%rd24+8];
	cvt.s64.s32 	%rd25, %r3;
	sub.s64 	%rd26, %rd22, %rd25;
	shl.b64 	%rd27, %rd26, 3;
	add.s64 	%rd28, %rd21, %rd27;
	ld.global.nc.f64 	%fd2, [%rd28+8];
	sub.f64 	%fd3, %fd1, %fd2;
	add.s64 	%rd29, %rd20, %rd23;
	ld.global.nc.f64 	%fd4, [%rd29+8];
	add.s64 	%rd30, %rd20, %rd27;
	ld.global.nc.f64 	%fd5, [%rd30+8];
	sub.f64 	%fd6, %fd4, %fd5;
	cvt.s64.s32 	%rd31, %r4;
	sub.s64 	%rd32, %rd22, %rd31;
	shl.b64 	%rd33, %rd32, 3;
	add.s64 	%rd34, %rd21, %rd33;
	ld.global.nc.f64 	%fd7, [%rd34+8];
	sub.f64 	%fd8, %fd1, %fd7;
	add.s64 	%rd35, %rd20, %rd33;
	ld.global.nc.f64 	%fd9, [%rd35+8];
	sub.f64 	%fd10, %fd4, %fd9;
	cvt.s64.s32 	%rd36, %r5;
	sub.s64 	%rd37, %rd22, %rd36;
	shl.b64 	%rd38, %rd37, 3;
	add.s64 	%rd39, %rd21, %rd38;
	ld.global.nc.f64 	%fd11, [%rd39+8];
	sub.f64 	%fd12, %fd1, %fd11;
	add.s64 	%rd40, %rd20, %rd38;
	ld.global.nc.f64 	%fd13, [%rd40+8];
	sub.f64 	%fd14, %fd4, %fd13;
	setp.neu.f64 	%p5, %fd6, 0d0000000000000000;
	div.rn.f64 	%fd15, %fd3, %fd6;
	setp.neu.f64 	%p6, %fd10, 0d0000000000000000;
	div.rn.f64 	%fd16, %fd8, %fd10;
	setp.neu.f64 	%p7, %fd14, 0d0000000000000000;
	div.rn.f64 	%fd17, %fd12, %fd14;
	mul.f64 	%fd18, %fd15, 0d404C924924924925;
	selp.f64 	%fd19, %fd18, 0d0000000000000000, %p5;
	mul.f64 	%fd20, %fd16, 0d403C924924924925;
	selp.f64 	%fd21, %fd20, 0d0000000000000000, %p6;
	add.f64 	%fd22, %fd19, %fd21;
	mul.f64 	%fd23, %fd17, 0d402C924924924925;
	selp.f64 	%fd24, %fd23, 0d0000000000000000, %p7;
	add.f64 	%fd25, %fd22, %fd24;
	cvt.rn.f32.f64 	%f1, %fd25;
	mul.wide.s32 	%rd41, %r1, 4;
	add.s64 	%rd42, %rd1, %rd41;
	st.global.f32 	[%rd42], %f1;
$L__BB0_4:
	ret;

}
	// .globl	ultosc_many_series_one_param_f32
.visible .entry ultosc_many_series_one_param_f32(
	.param .u64 .ptr .align 1 ultosc_many_series_one_param_f32_param_0,
	.param .u64 .ptr .align 1 ultosc_many_series_one_param_f32_param_1,
	.param .u32 ultosc_many_series_one_param_f32_param_2,
	.param .u32 ultosc_many_series_one_param_f32_param_3,
	.param .u32 ultosc_many_series_one_param_f32_param_4,
	.param .u32 ultosc_many_series_one_param_f32_param_5,
	.param .u32 ultosc_many_series_one_param_f32_param_6,
	.param .u64 .ptr .align 1 ultosc_many_series_one_param_f32_param_7,
	.param .u64 .ptr .align 1 ultosc_many_series_one_param_f32_param_8
)
{
	.reg .pred 	%p<8>;
	.reg .b32 	%r<30>;
	.reg .b32 	%f<2>;
	.reg .b64 	%rd<32>;
	.reg .b64 	%fd<26>;

	ld.param.u64 	%rd2, [ultosc_many_series_one_param_f32_param_0];
	ld.param.u64 	%rd3, [ultosc_many_series_one_param_f32_param_1];
	ld.param.u32 	%r7, [ultosc_many_series_one_param_f32_param_2];
	ld.param.u32 	%r8, [ultosc_many_series_one_param_f32_param_3];
	ld.param.u32 	%r4, [ultosc_many_series_one_param_f32_param_4];
	ld.param.u32 	%r5, [ultosc_many_series_one_param_f32_param_5];
	ld.param.u32 	%r6, [ultosc_many_series_one_param_f32_param_6];
	ld.param.u64 	%rd4, [ultosc_many_series_one_param_f32_param_7];
	ld.param.u64 	%rd5, [ultosc_many_series_one_param_f32_param_8];
	mov.u32 	%r9, %ctaid.x;
	mov.u32 	%r10, %ntid.x;
	mov.u32 	%r11, %tid.x;
	mad.lo.s32 	%r1, %r9, %r10, %r11;
	mov.u32 	%r12, %ctaid.y;
	mov.u32 	%r13, %ntid.y;
	mov.u32 	%r14, %tid.y;
	mad.lo.s32 	%r15, %r12, %r13, %r14;
	setp.ge.s32 	%p1, %r1, %r8;
	setp.ge.s32 	%p2, %r15, %r7;
	or.pred  	%p3, %p1, %p2;
	@%p3 bra 	$L__BB1_4;
	cvta.to.global.u64 	%rd6, %rd4;
	cvta.to.global.u64 	%rd7, %rd5;
	max.s32 	%r16, %r5, %r6;
	max.s32 	%r17, %r4, %r16;
	mul.wide.u32 	%rd8, %r15, 4;
	add.s64 	%rd9, %rd6, %rd8;
	ld.global.nc.u32 	%r18, [%rd9];
	add.s32 	%r19, %r17, %r18;
	add.s32 	%r20, %r19, -1;
	cvt.s64.s32 	%rd10, %r1;
	cvt.u64.u32 	%rd11, %r7;
	mul.lo.s64 	%rd12, %rd11, %rd10;
	shl.b64 	%rd13, %rd12, 2;
	add.s64 	%rd1, %rd7, %rd13;
	setp.ge.s32 	%p4, %r1, %r20;
	@%p4 bra 	$L__BB1_3;
	add.s64 	%rd31, %rd1, %rd8;
	mov.b32 	%r29, 2147483647;
	st.global.u32 	[%rd31], %r29;
	bra.uni 	$L__BB1_4;
$L__BB1_3:
	cvta.to.global.u64 	%rd14, %rd3;
	cvta.to.global.u64 	%rd15, %rd2;
	mad.lo.s32 	%r21, %r7, %r1, %r7;
	add.s32 	%r22, %r21, %r15;
	mul.lo.s32 	%r23, %r4, %r7;
	sub.s32 	%r24, %r22, %r23;
	mul.lo.s32 	%r25, %r5, %r7;
	sub.s32 	%r26, %r22, %r25;
	mul.lo.s32 	%r27, %r6, %r7;
	sub.s32 	%r28, %r22, %r27;
	mul.wide.s32 	%rd16, %r22, 8;
	add.s64 	%rd17, %rd15, %rd16;
	ld.global.nc.f64 	%fd1, [%rd17];
	mul.wide.s32 	%rd18, %r24, 8;
	add.s64 	%rd19, %rd15, %rd18;
	ld.global.nc.f64 	%fd2, [%rd19];
	sub.f64 	%fd3, %fd1, %fd2;
	add.s64 	%rd20, %rd14, %rd16;
	ld.global.nc.f64 	%fd4, [%rd20];
	add.s64 	%rd21, %rd14, %rd18;
	ld.global.nc.f64 	%fd5, [%rd21];
	sub.f64 	%fd6, %fd4, %fd5;
	mul.wide.s32 	%rd22, %r26, 8;
	add.s64 	%rd23, %rd15, %rd22;
	ld.global.nc.f64 	%fd7, [%rd23];
	sub.f64 	%fd8, %fd1, %fd7;
	add.s64 	%rd24, %rd14, %rd22;
	ld.global.nc.f64 	%fd9, [%rd24];
	sub.f64 	%fd10, %fd4, %fd9;
	mul.wide.s32 	%rd25, %r28, 8;
	add.s64 	%rd26, %rd15, %rd25;
	ld.global.nc.f64 	%fd11, [%rd26];
	sub.f64 	%fd12, %fd1, %fd11;
	add.s64 	%rd27, %rd14, %rd25;
	ld.global.nc.f64 	%fd13, [%rd27];
	sub.f64 	%fd14, %fd4, %fd13;
	setp.neu.f64 	%p5, %fd6, 0d0000000000000000;
	div.rn.f64 	%fd15, %fd3, %fd6;
	setp.neu.f64 	%p6, %fd10, 0d0000000000000000;
	div.rn.f64 	%fd16, %fd8, %fd10;
	setp.neu.f64 	%p7, %fd14, 0d0000000000000000;
	div.rn.f64 	%fd17, %fd12, %fd14;
	mul.f64 	%fd18, %fd15, 0d404C924924924925;
	selp.f64 	%fd19, %fd18, 0d0000000000000000, %p5;
	mul.f64 	%fd20, %fd16, 0d403C924924924925;
	selp.f64 	%fd21, %fd20, 0d0000000000000000, %p6;
	add.f64 	%fd22, %fd19, %fd21;
	mul.f64 	%fd23, %fd17, 0d402C924924924925;
	selp.f64 	%fd24, %fd23, 0d0000000000000000, %p7;
	add.f64 	%fd25, %fd22, %fd24;
	cvt.rn.f32.f64 	%f1, %fd25;
	add.s64 	%rd29, %rd1, %rd8;
	st.global.f32 	[%rd29], %f1;
$L__BB1_4:
	ret;

}


// ===== COMPILED SASS (sm_100) =====

	.target	sm_100

	.elftype	@"ET_EXEC"


//--------------------- .note.nv.tkinfo           --------------------------
	.section	.note.nv.tkinfo,"",@"SHT_NOTE"
	.sectionflags	@"SHF_NOTE_NV_TKINFO"
	.tkinfo
        /*0018*/ 	.word	0x00000002
        /*0030*/ 	.string	""
        /*0030*/ 	.string	"ptxas"
        /*0030*/ 	.string	"Cuda compilation tools, release 13.0, V13.0.88"
        /*0030*/ 	.string	"Build cuda_13.0.r13.0/compiler.36424714_0"
        /*0030*/ 	.string	"-arch sm_100 -m 64 "



//--------------------- .note.nv.cuinfo           --------------------------
	.section	.note.nv.cuinfo,"",@"SHT_NOTE"
	.sectionflags	@"SHF_NOTE_NV_CUINFO"
        /*0018*/ 	.short	0x0002
        /*001a*/ 	.short	0x0064
        /*001c*/ 	.short	0x0082
	.zero		2


//--------------------- .nv.info                  --------------------------
	.section	.nv.info,"",@"SHT_CUDA_INFO"
	.align	4


	//----- nvinfo : EIATTR_REGCOUNT
	.align		4
        /*0000*/ 	.byte	0x04, 0x2f
        /*0002*/ 	.short	(.L_1 - .L_0)
	.align		4
.L_0:
        /*0004*/ 	.word	index@(ultosc_batch_f32)
        /*0008*/ 	.word	0x00000024


	//----- nvinfo : EIATTR_FRAME_SIZE
	.align		4
.L_1:
        /*000c*/ 	.byte	0x04, 0x11
        /*000e*/ 	.short	(.L_3 - .L_2)
	.align		4
.L_2:
        /*0010*/ 	.word	index@($__internal_1_$__cuda_sm20_div_rn_f64_full)
        /*0014*/ 	.word	0x00000000


	//----- nvinfo : EIATTR_FRAME_SIZE
	.align		4
.L_3:
        /*0018*/ 	.byte	0x04, 0x11
        /*001a*/ 	.short	(.L_5 - .L_4)
	.align		4
.L_4:
        /*001c*/ 	.word	index@(ultosc_batch_f32)
        /*0020*/ 	.word	0x00000000


	//----- nvinfo : EIATTR_REGCOUNT
	.align		4
.L_5:
        /*0024*/ 	.byte	0x04, 0x2f
        /*0026*/ 	.short	(.L_7 - .L_6)
	.align		4
.L_6:
        /*0028*/ 	.word	index@(ultosc_many_series_one_param_f32)
        /*002c*/ 	.word	0x00000024


	//----- nvinfo : EIATTR_FRAME_SIZE
	.align		4
.L_7:
        /*0030*/ 	.byte	0x04, 0x11
        /*0032*/ 	.short	(.L_9 - .L_8)
	.align		4
.L_8:
        /*0034*/ 	.word	index@($__internal_0_$__cuda_sm20_div_rn_f64_full)
        /*0038*/ 	.word	0x00000000


	//----- nvinfo : EIATTR_FRAME_SIZE
	.align		4
.L_9:
        /*003c*/ 	.byte	0x04, 0x11
        /*003e*/ 	.short	(.L_11 - .L_10)
	.align		4
.L_10:
        /*0040*/ 	.word	index@(ultosc_many_series_one_param_f32)
        /*0044*/ 	.word	0x00000000


	//----- nvinfo : EIATTR_MIN_STACK_SIZE
	.align		4
.L_11:
        /*0048*/ 	.byte	0x04, 0x12
        /*004a*/ 	.short	(.L_13 - .L_12)
	.align		4
.L_12:
        /*004c*/ 	.word	index@(ultosc_many_series_one_param_f32)
        /*0050*/ 	.word	0x00000000


	//----- nvinfo : EIATTR_MIN_STACK_SIZE
	.align		4
.L_13:
        /*0054*/ 	.byte	0x04, 0x12
        /*0056*/ 	.short	(.L_15 - .L_14)
	.align		4
.L_14:
        /*0058*/ 	.word	index@(ultosc_batch_f32)
        /*005c*/ 	.word	0x00000000
.L_15:


//--------------------- .nv.compat                --------------------------
	.section	.nv.compat,"",@"SHT_CUDA_COMPAT_INFO"
	.align	4
        /*0000*/ 	.byte	0x02, 0x09, 0x00, 0x00, 0x02, 0x02, 0x01, 0x00, 0x02, 0x05, 0x05, 0x00, 0x03, 0x07, 0x01, 0x01
        /*0010*/ 	.byte	0x02, 0x03, 0x00, 0x00, 0x02, 0x06, 0x01, 0x00, 0x04, 0x0b, 0x08, 0x00, 0x01, 0x00, 0x00, 0x00
        /*0020*/ 	.byte	0x00, 0x00, 0x00, 0x00


//--------------------- .nv.info.ultosc_many_series_one_param_f32 --------------------------
	.section	.nv.info.ultosc_many_series_one_param_f32,"",@"SHT_CUDA_INFO"
	.sectionflags	@""
	.align	4


	//----- nvinfo : EIATTR_CUDA_API_VERSION
	.align		4
        /*0000*/ 	.byte	0x04, 0x37
        /*0002*/ 	.short	(.L_17 - .L_16)
.L_16:
        /*0004*/ 	.word	0x00000082


	//----- nvinfo : EIATTR_KPARAM_INFO
	.align		4
.L_17:
        /*0008*/ 	.byte	0x04, 0x17
        /*000a*/ 	.short	(.L_19 - .L_18)
.L_18:
        /*000c*/ 	.word	0x00000000
        /*0010*/ 	.short	0x0008
        /*0012*/ 	.short	0x0030
        /*0014*/ 	.byte	0x00, 0xf5, 0x21, 0x00


	//----- nvinfo : EIATTR_KPARAM_INFO
	.align		4
.L_19:
        /*0018*/ 	.byte	0x04, 0x17
        /*001a*/ 	.short	(.L_21 - .L_20)
.L_20:
        /*001c*/ 	.word	0x00000000
        /*0020*/ 	.short	0x0007
        /*0022*/ 	.short	0x0028
        /*0024*/ 	.byte	0x00, 0xf5, 0x21, 0x00


	//----- nvinfo : EIATTR_KPARAM_INFO
	.align		4
.L_21:
        /*0028*/ 	.byte	0x04, 0x17
        /*002a*/ 	.short	(.L_23 - .L_22)
.L_22:
        /*002c*/ 	.word	0x00000000
        /*0030*/ 	.short	0x0006
        /*0032*/ 	.short	0x0020
        /*0034*/ 	.byte	0x00, 0xf0, 0x11, 0x00


	//----- nvinfo : EIATTR_KPARAM_INFO
	.align		4
.L_23:
        /*0038*/ 	.byte	0x04, 0x17
        /*003a*/ 	.short	(.L_25 - .L_24)
.L_24:
        /*003c*/ 	.word	0x00000000
        /*0040*/ 	.short	0x0005
        /*0042*/ 	.short	0x001c
        /*0044*/ 	.byte	0x00, 0xf0, 0x11, 0x00


	//----- nvinfo : EIATTR_KPARAM_INFO
	.align		4
.L_25:
        /*0048*/ 	.byte	0x04, 0x17
        /*004a*/ 	.short	(.L_27 - .L_26)
.L_26:
        /*004c*/ 	.word	0x00000000
        /*0050*/ 	.short	0x0004
        /*0052*/ 	.short	0x0018
        /*0054*/ 	.byte	0x00, 0xf0, 0x11, 0x00


	//----- nvinfo : EIATTR_KPARAM_INFO
	.align		4
.L_27:
        /*0058*/ 	.byte	0x04, 0x17
        /*005a*/ 	.short	(.L_29 - .L_28)
.L_28:
        /*005c*/ 	.word	0x00000000
        /*0060*/ 	.short	0x0003
        /*0062*/ 	.short	0x0014
        /*0064*/ 	.byte	0x00, 0xf0, 0x11, 0x00


	//----- nvinfo : EIATTR_KPARAM_INFO
	.align		4
.L_29:
        /*0068*/ 	.byte	0x04, 0x17
        /*006a*/ 	.short	(.L_31 - .L_30)
.L_30:
        /*006c*/ 	.word	0x00000000
        /*0070*/ 	.short	0x0002
        /*0072*/ 	.short	0x0010
        /*0074*/ 	.byte	0x00, 0xf0, 0x11, 0x00


	//----- nvinfo : EIATTR_KPARAM_INFO
	.align		4
.L_31:
        /*0078*/ 	.byte	0x04, 0x17
        /*007a*/ 	.short	(.L_33 - .L_32)
.L_32:
        /*007c*/ 	.word	0x00000000
        /*0080*/ 	.short	0x0001
        /*0082*/ 	.short	0x0008
        /*0084*/ 	.byte	0x00, 0xf5, 0x21, 0x00


	//----- nvinfo : EIATTR_KPARAM_INFO
	.align		4
.L_33:
        /*0088*/ 	.byte	0x04, 0x17
        /*008a*/ 	.short	(.L_35 - .L_34)
.L_34:
        /*008c*/ 	.word	0x00000000
        /*0090*/ 	.short	0x0000
        /*0092*/ 	.short	0x0000
        /*0094*/ 	.byte	0x00, 0xf5, 0x21, 0x00


	//----- nvinfo : EIATTR_SPARSE_MMA_MASK
	.align		4
.L_35:
        /*0098*/ 	.byte	0x03, 0x50
        /*009a*/ 	.short	0x0000


	//----- nvinfo : EIATTR_MAXREG_COUNT
	.align		4
        /*009c*/ 	.byte	0x03, 0x1b
        /*009e*/ 	.short	0x00ff


	//----- nvinfo : EIATTR_MERCURY_ISA_VERSION
	.align		4
        /*00a0*/ 	.byte	0x03, 0x5f
        /*00a2*/ 	.short	0x0101


	//----- nvinfo : EIATTR_VRC_CTA_INIT_COUNT
	.align		4
        /*00a4*/ 	.byte	0x02, 0x4a
	.zero		1
	.zero		1


	//----- nvinfo : EIATTR_EXIT_INSTR_OFFSETS
	.align		4
        /*00a8*/ 	.byte	0x04, 0x1c
        /*00aa*/ 	.short	(.L_37 - .L_36)


	//   ....[0]....
.L_36:
        /*00ac*/ 	.word	0x000000c0


	//   ....[1]....
        /*00b0*/ 	.word	0x000001f0


	//   ....[2]....
        /*00b4*/ 	.word	0x000009c0


	//----- nvinfo : EIATTR_CRS_STACK_SIZE
	.align		4
.L_37:
        /*00b8*/ 	.byte	0x04, 0x1e
        /*00ba*/ 	.short	(.L_39 - .L_38)
.L_38:
        /*00bc*/ 	.word	0x00000000


	//----- nvinfo : EIATTR_CBANK_PARAM_SIZE
	.align		4
.L_39:
        /*00c0*/ 	.byte	0x03, 0x19
        /*00c2*/ 	.short	0x0038


	//----- nvinfo : EIATTR_PARAM_CBANK
	.align		4
        /*00c4*/ 	.byte	0x04, 0x0a
        /*00c6*/ 	.short	(.L_41 - .L_40)
	.align		4
.L_40:
        /*00c8*/ 	.word	index@(.nv.constant0.ultosc_many_series_one_param_f32)
        /*00cc*/ 	.short	0x0380
        /*00ce*/ 	.short	0x0038


	//----- nvinfo : EIATTR_SW_WAR
	.align		4
.L_41:
        /*00d0*/ 	.byte	0x04, 0x36
        /*00d2*/ 	.short	(.L_43 - .L_42)
.L_42:
        /*00d4*/ 	.word	0x00000008
.L_43:


//--------------------- .nv.info.ultosc_batch_f32 --------------------------
	.section	.nv.info.ultosc_batch_f32,"",@"SHT_CUDA_INFO"
	.sectionflags	@""
	.align	4


	//----- nvinfo : EIATTR_CUDA_API_VERSION
	.align		4
        /*0000*/ 	.byte	0x04, 0x37
        /*0002*/ 	.short	(.L_45 - .L_44)
.L_44:
        /*0004*/ 	.word	0x00000082


	//----- nvinfo : EIATTR_KPARAM_INFO
	.align		4
.L_45:
        /*0008*/ 	.byte	0x04, 0x17
        /*000a*/ 	.short	(.L_47 - .L_46)
.L_46:
        /*000c*/ 	.word	0x00000000
        /*0010*/ 	.short	0x0008
        /*0012*/ 	.short	0x0038
        /*0014*/ 	.byte	0x00, 0xf5, 0x21, 0x00


	//----- nvinfo : EIATTR_KPARAM_INFO
	.align		4
.L_47:
        /*0018*/ 	.byte	0x04, 0x17
        /*001a*/ 	.short	(.L_49 - .L_48)
.L_48:
        /*001c*/ 	.word	0x00000000
        /*0020*/ 	.short	0x0007
        /*0022*/ 	.short	0x0030
        /*0024*/ 	.byte	0x00, 0xf0, 0x11, 0x00


	//----- nvinfo : EIATTR_KPARAM_INFO
	.align		4
.L_49:
        /*0028*/ 	.byte	0x04, 0x17
        /*002a*/ 	.short	(.L_51 - .L_50)
.L_50:
        /*002c*/ 	.word	0x00000000
        /*0030*/ 	.short	0x0006
        /*0032*/ 	.short	0x0028
        /*0034*/ 	.byte	0x00, 0xf5, 0x21, 0x00


	//----- nvinfo : EIATTR_KPARAM_INFO
	.align		4
.L_51:
        /*0038*/ 	.byte	0x04, 0x17
        /*003a*/ 	.short	(.L_53 - .L_52)
.L_52:
        /*003c*/ 	.word	0x00000000
        /*0040*/ 	.short	0x0005
        /*0042*/ 	.short	0x0020
        /*0044*/ 	.byte	0x00, 0xf5, 0x21, 0x00


	//----- nvinfo : EIATTR_KPARAM_INFO
	.align		4
.L_53:
        /*0048*/ 	.byte	0x04, 0x17
        /*004a*/ 	.short	(.L_55 - .L_54)
.L_54:
        /*004c*/ 	.word	0x00000000
        /*0050*/ 	.short	0x0004
        /*0052*/ 	.short	0x0018
        /*0054*/ 	.byte	0x00, 0xf5, 0x21, 0x00


	//----- nvinfo : EIATTR_KPARAM_INFO
	.align		4
.L_55:
        /*0058*/ 	.byte	0x04, 0x17
        /*005a*/ 	.short	(.L_57 - .L_56)
.L_56:
        /*005c*/ 	.word	0x00000000
        /*0060*/ 	.short	0x0003
        /*0062*/ 	.short	0x0014
        /*0064*/ 	.byte	0x00, 0xf0, 0x11, 0x00


	//----- nvinfo : EIATTR_KPARAM_INFO
	.align		4
.L_57:
        /*0068*/ 	.byte	0x04, 0x17
        /*006a*/ 	.short	(.L_59 - .L_58)
.L_58:
        /*006c*/ 	.word	0x00000000
        /*0070*/ 	.short	0x0002
        /*0072*/ 	.short	0x0010
        /*0074*/ 	.byte	0x00, 0xf0, 0x11, 0x00


	//----- nvinfo : EIATTR_KPARAM_INFO
	.align		4
.L_59:
        /*0078*/ 	.byte	0x04, 0x17
        /*007a*/ 	.short	(.L_61 - .L_60)
.L_60:
        /*007c*/ 	.word	0x00000000
        /*0080*/ 	.short	0x0001
        /*0082*/ 	.short	0x0008
        /*0084*/ 	.byte	0x00, 0xf5, 0x21, 0x00


	//----- nvinfo : EIATTR_KPARAM_INFO
	.align		4
.L_61:
        /*0088*/ 	.byte	0x04, 0x17
        /*008a*/ 	.short	(.L_63 - .L_62)
.L_62:
        /*008c*/ 	.word	0x00000000
        /*0090*/ 	.short	0x0000
        /*0092*/ 	.short	0x0000
        /*0094*/ 	.byte	0x00, 0xf5, 0x21, 0x00


	//----- nvinfo : EIATTR_SPARSE_MMA_MASK
	.align		4
.L_63:
        /*0098*/ 	.byte	0x03, 0x50
        /*009a*/ 	.short	0x0000


	//----- nvinfo : EIATTR_MAXREG_COUNT
	.align		4
        /*009c*/ 	.byte	0x03, 0x1b
        /*009e*/ 	.short	0x00ff


	//----- nvinfo : EIATTR_MERCURY_ISA_VERSION
	.align		4
        /*00a0*/ 	.byte	0x03, 0x5f
        /*00a2*/ 	.short	0x0101


	//----- nvinfo : EIATTR_VRC_CTA_INIT_COUNT
	.align		4
        /*00a4*/ 	.byte	0x02, 0x4a
	.zero		1
	.zero		1


	//----- nvinfo : EIATTR_EXIT_INSTR_OFFSETS
	.align		4
        /*00a8*/ 	.byte	0x04, 0x1c
        /*00aa*/ 	.short	(.L_65 - .L_64)


	//   ....[0]....
.L_64:
        /*00ac*/ 	.word	0x000000a0


	//   ....[1]....
        /*00b0*/ 	.word	0x00000230


	//   ....[2]....
        /*00b4*/ 	.word	0x00000af0


	//----- nvinfo : EIATTR_CRS_STACK_SIZE
	.align		4
.L_65:
        /*00b8*/ 	.byte	0x04, 0x1e
        /*00ba*/ 	.short	(.L_67 - .L_66)
.L_66:
        /*00bc*/ 	.word	0x00000000


	//----- nvinfo : EIATTR_CBANK_PARAM_SIZE
	.align		4
.L_67:
        /*00c0*/ 	.byte	0x03, 0x19
        /*00c2*/ 	.short	0x0040


	//----- nvinfo : EIATTR_PARAM_CBANK
	.align		4
        /*00c4*/ 	.byte	0x04, 0x0a
        /*00c6*/ 	.short	(.L_69 - .L_68)
	.align		4
.L_68:
        /*00c8*/ 	.word	index@(.nv.constant0.ultosc_batch_f32)
        /*00cc*/ 	.short	0x0380
        /*00ce*/ 	.short	0x0040


	//----- nvinfo : EIATTR_SW_WAR
	.align		4
.L_69:
        /*00d0*/ 	.byte	0x04, 0x36
        /*00d2*/ 	.short	(.L_71 - .L_70)
.L_70:
        /*00d4*/ 	.word	0x00000008
.L_71:


//--------------------- .nv.callgraph             --------------------------
	.section	.nv.callgraph,"",@"SHT_CUDA_CALLGRAPH"
	.align	4
	.sectionentsize	8
	.align		4
        /*0000*/ 	.word	0x00000000
	.align		4
        /*0004*/ 	.word	0xffffffff
	.align		4
        /*0008*/ 	.word	0x00000000
	.align		4
        /*000c*/ 	.word	0xfffffffe
	.align		4
        /*0010*/ 	.word	0x00000000
	.align		4
        /*0014*/ 	.word	0xfffffffd
	.align		4
        /*0018*/ 	.word	0x00000000
	.align		4
        /*001c*/ 	.word	0xfffffffc


//--------------------- .text.ultosc_many_series_one_param_f32 --------------------------
	.section	.text.ultosc_many_series_one_param_f32,"ax",@progbits
	.align	128
        .global         ultosc_many_series_one_param_f32
        .type           ultosc_many_series_one_param_f32,@function
        .size           ultosc_many_series_one_param_f32,(.L_x_24 - ultosc_many_series_one_param_f32)
        .other          ultosc_many_series_one_param_f32,@"STO_CUDA_ENTRY STV_DEFAULT"
ultosc_many_series_one_param_f32:
.text.ultosc_many_series_one_param_f32:
[----:B------:R-:W-:Y:S01]  /*0000*/  LDC R1, c[0x0][0x37c] ;  /* 0x0000df00ff017b82 */ /* 0x000fe20000000800 */
[----:B------:R-:W0:Y:S07]  /*0010*/  S2R R2, SR_TID.Y ;  /* 0x0000000000027919 */ /* 0x000e2e0000002200 */
[----:B------:R-:W1:Y:S01]  /*0020*/  LDC R15, c[0x0][0x360] ;  /* 0x0000d800ff0f7b82 */ /* 0x000e620000000800 */
[----:B------:R-:W1:Y:S07]  /*0030*/  S2R R0, SR_TID.X ;  /* 0x0000000000007919 */ /* 0x000e6e0000002100 */
[----:B------:R-:W0:Y:S08]  /*0040*/  S2UR UR5, SR_CTAID.Y ;  /* 0x00000000000579c3 */ /* 0x000e300000002600 */
[----:B------:R-:W0:Y:S08]  /*0050*/  LDC R7, c[0x0][0x364] ;  /* 0x0000d900ff077b82 */ /* 0x000e300000000800 */
[----:B------:R-:W1:Y:S08]  /*0060*/  S2UR UR4, SR_CTAID.X ;  /* 0x00000000000479c3 */ /* 0x000e700000002500 */
[----:B------:R-:W2:Y:S01]  /*0070*/  LDC.64 R4, c[0x0][0x390] ;  /* 0x0000e400ff047b82 */ /* 0x000ea20000000a00 */
[----:B0-----:R-:W-:-:S02]  /*0080*/  IMAD R7, R7, UR5, R2 ;  /* 0x0000000507077c24 */ /* 0x001fc4000f8e0202 */
[----:B-1----:R-:W-:-:S03]  /*0090*/  IMAD R15, R15, UR4, R0 ;  /* 0x000000040f0f7c24 */ /* 0x002fc6000f8e0200 */
[----:B--2---:R-:W-:-:S04]  /*00a0*/  ISETP.GE.AND P0, PT, R7, R4, PT ;  /* 0x000000040700720c */ /* 0x004fc80003f06270 */
[----:B------:R-:W-:-:S13]  /*00b0*/  ISETP.GE.OR P0, PT, R15, R5, P0 ;  /* 0x000000050f00720c */ /* 0x000fda0000706670 */
[----:B------:R-:W-:Y:S05]  /*00c0*/  @P0 EXIT ;  /* 0x000000000000094d */ /* 0x000fea0003800000 */
[----:B------:R-:W0:Y:S01]  /*00d0*/  LDC.64 R2, c[0x0][0x3a8] ;  /* 0x0000ea00ff027b82 */ /* 0x000e220000000a00 */
[----:B------:R-:W1:Y:S01]  /*00e0*/  LDCU.64 UR6, c[0x0][0x358] ;  /* 0x00006b00ff0677ac */ /* 0x000e620008000a00 */
[----:B------:R-:W2:Y:S06]  /*00f0*/  LDCU UR4, c[0x0][0x3a0] ;  /* 0x00007400ff0477ac */ /* 0x000eac0008000800 */
[----:B------:R-:W2:Y:S01]  /*0100*/  LDC.64 R8, c[0x0][0x398] ;  /* 0x0000e600ff087b82 */ /* 0x000ea20000000a00 */
[----:B------:R-:W3:Y:S01]  /*0110*/  LDCU.64 UR8, c[0x0][0x3b0] ;  /* 0x00007600ff0877ac */ /* 0x000ee20008000a00 */
[----:B0-----:R-:W-:-:S06]  /*0120*/  IMAD.WIDE.U32 R2, R7, 0x4, R2 ;  /* 0x0000000407027825 */ /* 0x001fcc00078e0002 */
[----:B-1----:R-:W4:Y:S01]  /*0130*/  LDG.E.CONSTANT R3, desc[UR6][R2.64] ;  /* 0x0000000602037981 */ /* 0x002f22000c1e9900 */
[----:B------:R-:W-:Y:S01]  /*0140*/  SHF.R.S32.HI R5, RZ, 0x1f, R15 ;  /* 0x0000001fff057819 */ /* 0x000fe2000001140f */
[----:B------:R-:W-:Y:S01]  /*0150*/  IMAD.WIDE.U32 R10, R15, R4, RZ ;  /* 0x000000040f0a7225 */ /* 0x000fe200078e00ff */
[----:B--2---:R-:W-:-:S03]  /*0160*/  VIMNMX3 R0, R9, UR4, R8, !PT ;  /* 0x0000000409007c0f */ /* 0x004fc6000f800108 */
[----:B------:R-:W-:Y:S01]  /*0170*/  IMAD R5, R5, R4, R11 ;  /* 0x0000000405057224 */ /* 0x000fe200078e020b */
[----:B---3--:R-:W-:-:S04]  /*0180*/  LEA R30, P1, R10, UR8, 0x2 ;  /* 0x000000080a1e7c11 */ /* 0x008fc8000f8210ff */
[----:B------:R-:W-:Y:S02]  /*0190*/  LEA.HI.X R31, R10, UR9, R5, 0x2, P1 ;  /* 0x000000090a1f7c11 */ /* 0x000fe400088f1405 */
[----:B----4-:R-:W-:-:S04]  /*01a0*/  IADD3 R0, PT, PT, R0, -0x1, R3 ;  /* 0xffffffff00007810 */ /* 0x010fc80007ffe003 */
[----:B------:R-:W-:-:S13]  /*01b0*/  ISETP.GE.AND P0, PT, R15, R0, PT ;  /* 0x000000000f00720c */ /* 0x000fda0003f06270 */
[----:B------:R-:W-:Y:S02]  /*01c0*/  @!P0 IMAD.MOV.U32 R5, RZ, RZ, 0x7fffffff ;  /* 0x7fffffffff058424 */ /* 0x000fe400078e00ff */
[----:B------:R-:W-:-:S05]  /*01d0*/  @!P0 IMAD.WIDE.U32 R2, R7, 0x4, R30 ;  /* 0x0000000407028825 */ /* 0x000fca00078e001e */
[----:B------:R0:W-:Y:S01]  /*01e0*/  @!P0 STG.E desc[UR6][R2.64], R5 ;  /* 0x0000000502008986 */ /* 0x0001e2000c101906 */
[----:B------:R-:W-:Y:S05]  /*01f0*/  @!P0 EXIT ;  /* 0x000000000000894d */ /* 0x000fea0003800000 */
[----:B------:R-:W1:Y:S01]  /*0200*/  LDC.64 R12, c[0x0][0x388] ;  /* 0x0000e200ff0c7b82 */ /* 0x000e620000000a00 */
[----:B------:R-:W-:Y:S02]  /*0210*/  IMAD R0, R15, R4, R4 ;  /* 0x000000040f007224 */ /* 0x000fe400078e0204 */
[----:B------:R-:W-:Y:S02]  /*0220*/  IMAD.MOV R11, RZ, RZ, -R8 ;  /* 0x000000ffff0b7224 */ /* 0x000fe400078e0a08 */
[----:B0-----:R-:W-:-:S03]  /*0230*/  IMAD.IADD R5, R7, 0x1, R0 ;  /* 0x0000000107057824 */ /* 0x001fc600078e0200 */
[----:B------:R-:W0:Y:S01]  /*0240*/  LDC.64 R14, c[0x0][0x380] ;  /* 0x0000e000ff0e7b82 */ /* 0x000e220000000a00 */
[----:B------:R-:W-:Y:S02]  /*0250*/  IMAD R11, R4, R11, R5 ;  /* 0x0000000b040b7224 */ /* 0x000fe400078e0205 */
[----:B-1----:R-:W-:-:S04]  /*0260*/  IMAD.WIDE R18, R5, 0x8, R12 ;  /* 0x0000000805127825 */ /* 0x002fc800078e020c */
[----:B------:R-:W-:Y:S02]  /*0270*/  IMAD.WIDE R2, R11, 0x8, R12 ;  /* 0x000000080b027825 */ /* 0x000fe400078e020c */
[----:B------:R-:W2:Y:S04]  /*0280*/  LDG.E.64.CONSTANT R18, desc[UR6][R18.64] ;  /* 0x0000000612127981 */ /* 0x000ea8000c1e9b00 */
[----:B------:R-:W2:Y:S01]  /*0290*/  LDG.E.64.CONSTANT R2, desc[UR6][R2.64] ;  /* 0x0000000602027981 */ /* 0x000ea2000c1e9b00 */
[----:B0-----:R-:W-:-:S04]  /*02a0*/  IMAD.WIDE R22, R5, 0x8, R14 ;  /* 0x0000000805167825 */ /* 0x001fc800078e020e */
[----:B------:R-:W-:Y:S02]  /*02b0*/  IMAD.WIDE R10, R11, 0x8, R14 ;  /* 0x000000080b0a7825 */ /* 0x000fe400078e020e */
[----:B------:R-:W3:Y:S04]  /*02c0*/  LDG.E.64.CONSTANT R22, desc[UR6][R22.64] ;  /* 0x0000000616167981 */ /* 0x000ee8000c1e9b00 */
[----:B------:R-:W3:Y:S01]  /*02d0*/  LDG.E.64.CONSTANT R10, desc[UR6][R10.64] ;  /* 0x000000060a0a7981 */ /* 0x000ee2000c1e9b00 */
[----:B------:R-:W-:Y:S01]  /*02e0*/  IMAD.MOV R21, RZ, RZ, -R9 ;  /* 0x000000ffff157224 */ /* 0x000fe200078e0a09 */
[----:B------:R-:W-:-:S03]  /*02f0*/  UIADD3 UR4, UPT, UPT, -UR4, URZ, URZ ;  /* 0x000000ff04047290 */ /* 0x000fc6000fffe1ff */
[----:B------:R-:W-:-:S03]  /*0300*/  IMAD R21, R4, R21, R5 ;  /* 0x0000001504157224 */ /* 0x000fc600078e0205 */
[----:B------:R-:W-:Y:S02]  /*0310*/  IMAD R5, R4, UR4, R5 ;  /* 0x0000000404057c24 */ /* 0x000fe4000f8e0205 */
[----:B------:R-:W-:-:S04]  /*0320*/  IMAD.WIDE R24, R21, 0x8, R14 ;  /* 0x0000000815187825 */ /* 0x000fc800078e020e */
[--C-:B------:R-:W-:Y:S02]  /*0330*/  IMAD.WIDE R20, R21, 0x8, R12.reuse ;  /* 0x0000000815147825 */ /* 0x100fe400078e020c */
[----:B------:R-:W4:Y:S02]  /*0340*/  LDG.E.64.CONSTANT R24, desc[UR6][R24.64] ;  /* 0x0000000618187981 */ /* 0x000f24000c1e9b00 */
[C---:B------:R-:W-:Y:S02]  /*0350*/  IMAD.WIDE R8, R5.reuse, 0x8, R12 ;  /* 0x0000000805087825 */ /* 0x040fe400078e020c */
[----:B------:R-:W5:Y:S02]  /*0360*/  LDG.E.64.CONSTANT R20, desc[UR6][R20.64] ;  /* 0x0000000614147981 */ /* 0x000f64000c1e9b00 */
[----:B------:R-:W-:Y:S02]  /*0370*/  IMAD.WIDE R14, R5, 0x8, R14 ;  /* 0x00000008050e7825 */ /* 0x000fe400078e020e */
[----:B------:R-:W5:Y:S04]  /*0380*/  LDG.E.64.CONSTANT R8, desc[UR6][R8.64] ;  /* 0x0000000608087981 */ /* 0x000f68000c1e9b00 */
[----:B------:R0:W5:Y:S01]  /*0390*/  LDG.E.64.CONSTANT R12, desc[UR6][R14.64] ;  /* 0x000000060e0c7981 */ /* 0x000162000c1e9b00 */
[----:B------:R-:W-:Y:S01]  /*03a0*/  IMAD.MOV.U32 R4, RZ, RZ, 0x1 ;  /* 0x00000001ff047424 */ /* 0x000fe200078e00ff */
[----:B------:R-:W-:Y:S01]  /*03b0*/  BSSY.RECONVERGENT B0, `(.L_x_0) ;  /* 0x000001b000007945 */ /* 0x000fe20003800200 */
[----:B--2---:R-:W-:-:S06]  /*03c0*/  DADD R2, R18, -R2 ;  /* 0x0000000012027229 */ /* 0x004fcc0000000802 */
[----:B------:R-:W1:Y:S02]  /*03d0*/  MUFU.RCP64H R5, R3 ;  /* 0x0000000300057308 */ /* 0x000e640000001800 */
[----:B-1----:R-:W-:-:S08]  /*03e0*/  DFMA R16, -R2, R4, 1 ;  /* 0x3ff000000210742b */ /* 0x002fd00000000104 */
[----:B------:R-:W-:-:S08]  /*03f0*/  DFMA R16, R16, R16, R16 ;  /* 0x000000101010722b */ /* 0x000fd00000000010 */
[----:B------:R-:W-:-:S08]  /*0400*/  DFMA R16, R4, R16, R4 ;  /* 0x000000100410722b */ /* 0x000fd00000000004 */
[----:B------:R-:W-:Y:S02]  /*0410*/  DFMA R4, -R2, R16, 1 ;  /* 0x3ff000000204742b */ /* 0x000fe40000000110 */
[----:B---3--:R-:W-:-:S06]  /*0420*/  DADD R10, R22, -R10 ;  /* 0x00000000160a7229 */ /* 0x008fcc000000080a */
[----:B------:R-:W-:-:S08]  /*0430*/  DFMA R4, R16, R4, R16 ;  /* 0x000000041004722b */ /* 0x000fd00000000010 */
[----:B0-----:R-:W-:-:S08]  /*0440*/  DMUL R14, R10, R4 ;  /* 0x000000040a0e7228 */ /* 0x001fd00000000000 */
[----:B------:R-:W-:-:S08]  /*0450*/  DFMA R16, -R2, R14, R10 ;  /* 0x0000000e0210722b */ /* 0x000fd0000000010a */
[----:B------:R-:W-:Y:S01]  /*0460*/  DFMA R4, R4, R16, R14 ;  /* 0x000000100404722b */ /* 0x000fe2000000000e */
[----:B------:R-:W-:-:S09]  /*0470*/  FSETP.GEU.AND P2, PT, |R11|, 6.5827683646048100446e-37, PT ;  /* 0x036000000b00780b */ /* 0x000fd20003f4e200 */
[----:B------:R-:W-:-:S05]  /*0480*/  FFMA R0, RZ, R3, R5 ;  /* 0x00000003ff007223 */ /* 0x000fca0000000005 */
[----:B------:R-:W-:Y:S01]  /*0490*/  FSETP.GT.AND P0, PT, |R0|, 1.469367938527859385e-39, PT ;  /* 0x001000000000780b */ /* 0x000fe20003f04200 */
[----:B----4-:R-:W-:Y:S02]  /*04a0*/  DADD R24, R22, -R24 ;  /* 0x0000000016187229 */ /* 0x010fe40000000818 */
[----:B-----5:R-:W-:Y:S02]  /*04b0*/  DADD R20, R18, -R20 ;  /* 0x0000000012147229 */ /* 0x020fe40000000814 */
[----:B------:R-:W-:Y:S02]  /*04c0*/  DADD R22, R22, -R12 ;  /* 0x0000000016167229 */ /* 0x000fe4000000080c */
[----:B------:R-:W-:Y:S02]  /*04d0*/  DSETP.NEU.AND P1, PT, R2, RZ, PT ;  /* 0x000000ff0200722a */ /* 0x000fe40003f2d000 */
[----:B------:R-:W-:-:S04]  /*04e0*/  DADD R18, R18, -R8 ;  /* 0x0000000012127229 */ /* 0x000fc80000000808 */
[----:B------:R-:W-:Y:S08]  /*04f0*/  @P0 BRA P2, `(.L_x_1) ;  /* 0x0000000000180947 */ /* 0x000ff00001000000 */
[----:B------:R-:W-:Y:S01]  /*0500*/  IMAD.MOV.U32 R14, RZ, RZ, R2 ;  /* 0x000000ffff0e7224 */ /* 0x000fe200078e0002 */
[----:B------:R-:W-:Y:S01]  /*0510*/  MOV R0, 0x540 ;  /* 0x0000054000007802 */ /* 0x000fe20000000f00 */
[----:B------:R-:W-:-:S07]  /*0520*/  IMAD.MOV.U32 R13, RZ, RZ, R3 ;  /* 0x000000ffff0d7224 */ /* 0x000fce00078e0003 */
[----:B------:R-:W-:Y:S05]  /*0530*/  CALL.REL.NOINC `($__internal_0_$__cuda_sm20_div_rn_f64_full) ;  /* 0x0000000400247944 */ /* 0x000fea0003c00000 */
[----:B------:R-:W-:Y:S02]  /*0540*/  IMAD.MOV.U32 R4, RZ, RZ, R28 ;  /* 0x000000ffff047224 */ /* 0x000fe400078e001c */
[----:B------:R-:W-:-:S07]  /*0550*/  IMAD.MOV.U32 R5, RZ, RZ, R29 ;  /* 0x000000ffff057224 */ /* 0x000fce00078e001d */
.L_x_1:
[----:B------:R-:W-:Y:S05]  /*0560*/  BSYNC.RECONVERGENT B0 ;  /* 0x0000000000007941 */ /* 0x000fea0003800200 */
.L_x_0:
[----:B------:R-:W0:Y:S01]  /*0570*/  MUFU.RCP64H R3, R21 ;  /* 0x0000001500037308 */ /* 0x000e220000001800 */
[----:B------:R-:W-:Y:S01]  /*0580*/  IMAD.MOV.U32 R2, RZ, RZ, 0x1 ;  /* 0x00000001ff027424 */ /* 0x000fe200078e00ff */
[----:B------:R-:W-:Y:S01]  /*0590*/  FSETP.GEU.AND P3, PT, |R25|, 6.5827683646048100446e-37, PT ;  /* 0x036000001900780b */ /* 0x000fe20003f6e200 */
[----:B------:R-:W-:Y:S01]  /*05a0*/  BSSY.RECONVERGENT B0, `(.L_x_2) ;  /* 0x0000015000007945 */ /* 0x000fe20003800200 */
[----:B------:R-:W-:-:S03]  /*05b0*/  DSETP.NEU.AND P2, PT, R20, RZ, PT ;  /* 0x000000ff1400722a */ /* 0x000fc60003f4d000 */
[----:B0-----:R-:W-:-:S08]  /*05c0*/  DFMA R8, -R20, R2, 1 ;  /* 0x3ff000001408742b */ /* 0x001fd00000000102 */
[----:B------:R-:W-:-:S08]  /*05d0*/  DFMA R8, R8, R8, R8 ;  /* 0x000000080808722b */ /* 0x000fd00000000008 */
[----:B------:R-:W-:-:S08]  /*05e0*/  DFMA R8, R2, R8, R2 ;  /* 0x000000080208722b */ /* 0x000fd00000000002 */
[----:B------:R-:W-:-:S08]  /*05f0*/  DFMA R2, -R20, R8, 1 ;  /* 0x3ff000001402742b */ /* 0x000fd00000000108 */
[----:B------:R-:W-:-:S08]  /*0600*/  DFMA R2, R8, R2, R8 ;  /* 0x000000020802722b */ /* 0x000fd00000000008 */
[----:B------:R-:W-:-:S08]  /*0610*/  DMUL R8, R24, R2 ;  /* 0x0000000218087228 */ /* 0x000fd00000000000 */
[----:B------:R-:W-:-:S08]  /*0620*/  DFMA R10, -R20, R8, R24 ;  /* 0x00000008140a722b */ /* 0x000fd00000000118 */
[----:B------:R-:W-:-:S10]  /*0630*/  DFMA R2, R2, R10, R8 ;  /* 0x0000000a0202722b */ /* 0x000fd40000000008 */
[----:B------:R-:W-:-:S05]  /*0640*/  FFMA R0, RZ, R21, R3 ;  /* 0x00000015ff007223 */ /* 0x000fca0000000003 */
[----:B------:R-:W-:-:S13]  /*0650*/  FSETP.GT.AND P0, PT, |R0|, 1.469367938527859385e-39, PT ;  /* 0x001000000000780b */ /* 0x000fda0003f04200 */
[----:B------:R-:W-:Y:S05]  /*0660*/  @P0 BRA P3, `(.L_x_3) ;  /* 0x0000000000200947 */ /* 0x000fea0001800000 */
[----:B------:R-:W-:Y:S01]  /*0670*/  IMAD.MOV.U32 R10, RZ, RZ, R24 ;  /* 0x000000ffff0a7224 */ /* 0x000fe200078e0018 */
[----:B------:R-:W-:Y:S01]  /*0680*/  MOV R11, R25 ;  /* 0x00000019000b7202 */ /* 0x000fe20000000f00 */
[----:B------:R-:W-:Y:S01]  /*0690*/  IMAD.MOV.U32 R14, RZ, RZ, R20 ;  /* 0x000000ffff0e7224 */ /* 0x000fe200078e0014 */
[----:B------:R-:W-:Y:S01]  /*06a0*/  MOV R0, 0x6d0 ;  /* 0x000006d000007802 */ /* 0x000fe20000000f00 */
[----:B------:R-:W-:-:S07]  /*06b0*/  IMAD.MOV.U32 R13, RZ, RZ, R21 ;  /* 0x000000ffff0d7224 */ /* 0x000fce00078e0015 */
[----:B------:R-:W-:Y:S05]  /*06c0*/  CALL.REL.NOINC `($__internal_0_$__cuda_sm20_div_rn_f64_full) ;  /* 0x0000000000c07944 */ /* 0x000fea0003c00000 */
[----:B------:R-:W-:Y:S02]  /*06d0*/  IMAD.MOV.U32 R2, RZ, RZ, R28 ;  /* 0x000000ffff027224 */ /* 0x000fe400078e001c */
[----:B------:R-:W-:-:S07]  /*06e0*/  IMAD.MOV.U32 R3, RZ, RZ, R29 ;  /* 0x000000ffff037224 */ /* 0x000fce00078e001d */
.L_x_3:
[----:B------:R-:W-:Y:S05]  /*06f0*/  BSYNC.RECONVERGENT B0 ;  /* 0x0000000000007941 */ /* 0x000fea0003800200 */
.L_x_2:
        /* <DEDUP_REMOVED lines=17> */
[----:B------:R-:W-:Y:S01]  /*0810*/  MOV R0, 0x860 ;  /* 0x0000086000007802 */ /* 0x000fe20000000f00 */
[----:B------:R-:W-:Y:S02]  /*0820*/  IMAD.MOV.U32 R11, RZ, RZ, R23 ;  /* 0x000000ffff0b7224 */ /* 0x000fe400078e0017 */
[----:B------:R-:W-:Y:S02]  /*0830*/  IMAD.MOV.U32 R14, RZ, RZ, R18 ;  /* 0x000000ffff0e7224 */ /* 0x000fe400078e0012 */
[----:B------:R-:W-:-:S07]  /*0840*/  IMAD.MOV.U32 R13, RZ, RZ, R19 ;  /* 0x000000ffff0d7224 */ /* 0x000fce00078e0013 */
[----:B------:R-:W-:Y:S05]  /*0850*/  CALL.REL.NOINC `($__internal_0_$__cuda_sm20_div_rn_f64_full) ;  /* 0x00000000005c7944 */ /* 0x000fea0003c00000 */
[----:B------:R-:W-:Y:S01]  /*0860*/  MOV R8, R28 ;  /* 0x0000001c00087202 */ /* 0x000fe20000000f00 */
[----:B------:R-:W-:-:S07]  /*0870*/  IMAD.MOV.U32 R9, RZ, RZ, R29 ;  /* 0x000000ffff097224 */ /* 0x000fce00078e001d */
.L_x_5:
[----:B------:R-:W-:Y:S05]  /*0880*/  BSYNC.RECONVERGENT B0 ;  /* 0x0000000000007941 */ /* 0x000fea0003800200 */
.L_x_4:
[----:B------:R-:W-:Y:S01]  /*0890*/  UMOV UR4, 0x24924925 ;  /* 0x2492492500047882 */ /* 0x000fe20000000000 */
[----:B------:R-:W-:Y:S01]  /*08a0*/  UMOV UR5, 0x404c9249 ;  /* 0x404c924900057882 */ /* 0x000fe20000000000 */
[----:B------:R-:W-:Y:S01]  /*08b0*/  UMOV UR8, 0x24924925 ;  /* 0x2492492500087882 */ /* 0x000fe20000000000 */
[----:B------:R-:W-:Y:S01]  /*08c0*/  UMOV UR9, 0x403c9249 ;  /* 0x403c924900097882 */ /* 0x000fe20000000000 */
[----:B------:R-:W-:Y:S01]  /*08d0*/  DMUL R4, R4, UR4 ;  /* 0x0000000404047c28 */ /* 0x000fe20008000000 */
[----:B------:R-:W-:Y:S01]  /*08e0*/  UMOV UR5, 0x402c9249 ;  /* 0x402c924900057882 */ /* 0x000fe20000000000 */
[----:B------:R-:W-:Y:S01]  /*08f0*/  DMUL R2, R2, UR8 ;  /* 0x0000000802027c28 */ /* 0x000fe20008000000 */
[----:B------:R-:W-:Y:S01]  /*0900*/  IMAD.WIDE.U32 R30, R7, 0x4, R30 ;  /* 0x00000004071e7825 */ /* 0x000fe200078e001e */
[----:B------:R-:W-:-:S06]  /*0910*/  DMUL R8, R8, UR4 ;  /* 0x0000000408087c28 */ /* 0x000fcc0008000000 */
[----:B------:R-:W-:Y:S02]  /*0920*/  FSEL R4, R4, RZ, P1 ;  /* 0x000000ff04047208 */ /* 0x000fe40000800000 */
[----:B------:R-:W-:Y:S02]  /*0930*/  FSEL R5, R5, RZ, P1 ;  /* 0x000000ff05057208 */ /* 0x000fe40000800000 */
[----:B------:R-:W-:Y:S02]  /*0940*/  FSEL R2, R2, RZ, P2 ;  /* 0x000000ff02027208 */ /* 0x000fe40001000000 */
[----:B------:R-:W-:-:S06]  /*0950*/  FSEL R3, R3, RZ, P2 ;  /* 0x000000ff03037208 */ /* 0x000fcc0001000000 */
[----:B------:R-:W-:Y:S01]  /*0960*/  DADD R2, R4, R2 ;  /* 0x0000000004027229 */ /* 0x000fe20000000002 */
[----:B------:R-:W-:Y:S02]  /*0970*/  FSEL R4, R8, RZ, P3 ;  /* 0x000000ff08047208 */ /* 0x000fe40001800000 */
[----:B------:R-:W-:-:S06]  /*0980*/  FSEL R5, R9, RZ, P3 ;  /* 0x000000ff09057208 */ /* 0x000fcc0001800000 */
[----:B------:R-:W-:-:S10]  /*0990*/  DADD R2, R2, R4 ;  /* 0x0000000002027229 */ /* 0x000fd40000000004 */
[----:B------:R-:W0:Y:S02]  /*09a0*/  F2F.F32.F64 R3, R2 ;  /* 0x0000000200037310 */ /* 0x000e240000301000 */
[----:B0-----:R-:W-:Y:S01]  /*09b0*/  STG.E desc[UR6][R30.64], R3 ;  /* 0x000000031e007986 */ /* 0x001fe2000c101906 */
[----:B------:R-:W-:Y:S05]  /*09c0*/  EXIT ;  /* 0x000000000000794d */ /* 0x000fea0003800000 */
        .weak           $__internal_0_$__cuda_sm20_div_rn_f64_full
        .type           $__internal_0_$__cuda_sm20_div_rn_f64_full,@function
        .size           $__internal_0_$__cuda_sm20_div_rn_f64_full,(.L_x_24 - $__internal_0_$__cuda_sm20_div_rn_f64_full)
$__internal_0_$__cuda_sm20_div_rn_f64_full:
[----:B------:R-:W-:Y:S01]  /*09d0*/  IMAD.MOV.U32 R17, RZ, RZ, R11 ;  /* 0x000000ffff117224 */ /* 0x000fe200078e000b */
[C---:B------:R-:W-:Y:S01]  /*09e0*/  FSETP.GEU.AND P0, PT, |R13|.reuse, 1.469367938527859385e-39, PT ;  /* 0x001000000d00780b */ /* 0x040fe20003f0e200 */
[----:B------:R-:W-:Y:S01]  /*09f0*/  IMAD.MOV.U32 R12, RZ, RZ, R14 ;  /* 0x000000ffff0c7224 */ /* 0x000fe200078e000e */
[----:B------:R-:W-:Y:S01]  /*0a00*/  LOP3.LUT R15, R13, 0x800fffff, RZ, 0xc0, !PT ;  /* 0x800fffff0d0f7812 */ /* 0x000fe200078ec0ff */
[----:B------:R-:W-:Y:S01]  /*0a10*/  IMAD.MOV.U32 R6, RZ, RZ, 0x1ca00000 ;  /* 0x1ca00000ff067424 */ /* 0x000fe200078e00ff */
[----:B------:R-:W-:Y:S01]  /*0a20*/  FSETP.GEU.AND P5, PT, |R17|, 1.469367938527859385e-39, PT ;  /* 0x001000001100780b */ /* 0x000fe20003fae200 */
[----:B------:R-:W-:Y:S01]  /*0a30*/  IMAD.MOV.U32 R16, RZ, RZ, R10 ;  /* 0x000000ffff107224 */ /* 0x000fe200078e000a */
[----:B------:R-:W-:Y:S01]  /*0a40*/  LOP3.LUT R15, R15, 0x3ff00000, RZ, 0xfc, !PT ;  /* 0x3ff000000f0f7812 */ /* 0x000fe200078efcff */
[----:B------:R-:W-:Y:S01]  /*0a50*/  BSSY.RECONVERGENT B1, `(.L_x_6) ;  /* 0x0000051000017945 */ /* 0x000fe20003800200 */
[----:B------:R-:W-:Y:S01]  /*0a60*/  LOP3.LUT R26, R17, 0x7ff00000, RZ, 0xc0, !PT ;  /* 0x7ff00000111a7812 */ /* 0x000fe200078ec0ff */
[----:B------:R-:W-:Y:S01]  /*0a70*/  IMAD.MOV.U32 R10, RZ, RZ, R16 ;  /* 0x000000ffff0a7224 */ /* 0x000fe200078e0010 */
[----:B------:R-:W-:-:S03]  /*0a80*/  LOP3.LUT R27, R13, 0x7ff00000, RZ, 0xc0, !PT ;  /* 0x7ff000000d1b7812 */ /* 0x000fc600078ec0ff */
[----:B------:R-:W-:Y:S01]  /*0a90*/  @!P0 DMUL R14, R12, 8.98846567431157953865e+307 ;  /* 0x7fe000000c0e8828 */ /* 0x000fe20000000000 */
[----:B------:R-:W-:-:S03]  /*0aa0*/  ISETP.GE.U32.AND P4, PT, R26, R27, PT ;  /* 0x0000001b1a00720c */ /* 0x000fc60003f86070 */
[----:B------:R-:W-:Y:S01]  /*0ab0*/  @!P5 LOP3.LUT R9, R13, 0x7ff00000, RZ, 0xc0, !PT ;  /* 0x7ff000000d09d812 */ /* 0x000fe200078ec0ff */
[----:B------:R-:W-:Y:S01]  /*0ac0*/  @!P5 IMAD.MOV.U32 R28, RZ, RZ, RZ ;  /* 0x000000ffff1cd224 */ /* 0x000fe200078e00ff */
[----:B------:R-:W-:Y:S02]  /*0ad0*/  SEL R11, R6, 0x63400000, !P4 ;  /* 0x63400000060b7807 */ /* 0x000fe40006000000 */
[----:B------:R-:W-:Y:S02]  /*0ae0*/  @!P5 ISETP.GE.U32.AND P6, PT, R26, R9, PT ;  /* 0x000000091a00d20c */ /* 0x000fe40003fc6070 */
[----:B------:R-:W0:Y:S01]  /*0af0*/  MUFU.RCP64H R9, R15 ;  /* 0x0000000f00097308 */ /* 0x000e220000001800 */
[----:B------:R-:W-:Y:S02]  /*0b00*/  LOP3.LUT R11, R11, 0x800fffff, R17, 0xf8, !PT ;  /* 0x800fffff0b0b7812 */ /* 0x000fe400078ef811 */
[----:B------:R-:W-:Y:S02]  /*0b10*/  @!P5 SEL R29, R6, 0x63400000, !P6 ;  /* 0x63400000061dd807 */ /* 0x000fe40007000000 */
[----:B------:R-:W-:-:S02]  /*0b20*/  @!P0 LOP3.LUT R27, R15, 0x7ff00000, RZ, 0xc0, !PT ;  /* 0x7ff000000f1b8812 */ /* 0x000fc400078ec0ff */
[----:B------:R-:W-:-:S04]  /*0b30*/  @!P5 LOP3.LUT R8, R29, 0x80000000, R17, 0xf8, !PT ;  /* 0x800000001d08d812 */ /* 0x000fc800078ef811 */
[----:B------:R-:W-:Y:S01]  /*0b40*/  @!P5 LOP3.LUT R29, R8, 0x100000, RZ, 0xfc, !PT ;  /* 0x00100000081dd812 */ /* 0x000fe200078efcff */
[----:B------:R-:W-:-:S05]  /*0b50*/  IMAD.MOV.U32 R8, RZ, RZ, 0x1 ;  /* 0x00000001ff087424 */ /* 0x000fca00078e00ff */
[----:B------:R-:W-:Y:S02]  /*0b60*/  @!P5 DFMA R10, R10, 2, -R28 ;  /* 0x400000000a0ad82b */ /* 0x000fe4000000081c */
[----:B0-----:R-:W-:-:S08]  /*0b70*/  DFMA R28, R8, -R14, 1 ;  /* 0x3ff00000081c742b */ /* 0x001fd0000000080e */
[----:B------:R-:W-:Y:S01]  /*0b80*/  DFMA R28, R28, R28, R28 ;  /* 0x0000001c1c1c722b */ /* 0x000fe2000000001c */
[----:B------:R-:W-:-:S07]  /*0b90*/  @!P5 LOP3.LUT R26, R11, 0x7ff00000, RZ, 0xc0, !PT ;  /* 0x7ff000000b1ad812 */ /* 0x000fce00078ec0ff */
[----:B------:R-:W-:-:S08]  /*0ba0*/  DFMA R8, R8, R28, R8 ;  /* 0x0000001c0808722b */ /* 0x000fd00000000008 */
[----:B------:R-:W-:-:S08]  /*0bb0*/  DFMA R32, R8, -R14, 1 ;  /* 0x3ff000000820742b */ /* 0x000fd0000000080e */
[----:B------:R-:W-:-:S08]  /*0bc0*/  DFMA R32, R8, R32, R8 ;  /* 0x000000200820722b */ /* 0x000fd00000000008 */
[----:B------:R-:W-:-:S08]  /*0bd0*/  DMUL R28, R32, R10 ;  /* 0x0000000a201c7228 */ /* 0x000fd00000000000 */
[----:B------:R-:W-:-:S08]  /*0be0*/  DFMA R8, R28, -R14, R10 ;  /* 0x8000000e1c08722b */ /* 0x000fd0000000000a */
[----:B------:R-:W-:Y:S01]  /*0bf0*/  DFMA R8, R32, R8, R28 ;  /* 0x000000082008722b */ /* 0x000fe2000000001c */
[----:B------:R-:W-:-:S04]  /*0c00*/  IADD3 R28, PT, PT, R26, -0x1, RZ ;  /* 0xffffffff1a1c7810 */ /* 0x000fc80007ffe0ff */
[----:B------:R-:W-:Y:S01]  /*0c10*/  ISETP.GT.U32.AND P0, PT, R28, 0x7feffffe, PT ;  /* 0x7feffffe1c00780c */ /* 0x000fe20003f04070 */
[----:B------:R-:W-:-:S05]  /*0c20*/  VIADD R28, R27, 0xffffffff ;  /* 0xffffffff1b1c7836 */ /* 0x000fca0000000000 */
[----:B------:R-:W-:-:S13]  /*0c30*/  ISETP.GT.U32.OR P0, PT, R28, 0x7feffffe, P0 ;  /* 0x7feffffe1c00780c */ /* 0x000fda0000704470 */
[----:B------:R-:W-:Y:S05]  /*0c40*/  @P0 BRA `(.L_x_7) ;  /* 0x0000000000700947 */ /* 0x000fea0003800000 */
[----:B------:R-:W-:Y:S02]  /*0c50*/  LOP3.LUT R26, R17, 0x7ff00000, RZ, 0xc0, !PT ;  /* 0x7ff00000111a7812 */ /* 0x000fe400078ec0ff */
[----:B------:R-:W-:-:S04]  /*0c60*/  LOP3.LUT R17, R13, 0x7ff00000, RZ, 0xc0, !PT ;  /* 0x7ff000000d117812 */ /* 0x000fc800078ec0ff */
[CC--:B------:R-:W-:Y:S02]  /*0c70*/  VIADDMNMX R16, R26.reuse, -R17.reuse, 0xb9600000, !PT ;  /* 0xb96000001a107446 */ /* 0x0c0fe40007800911 */
[----:B------:R-:W-:Y:S02]  /*0c80*/  ISETP.GE.U32.AND P0, PT, R26, R17, PT ;  /* 0x000000111a00720c */ /* 0x000fe40003f06070 */
[----:B------:R-:W-:Y:S02]  /*0c90*/  VIMNMX R16, PT, PT, R16, 0x46a00000, PT ;  /* 0x46a0000010107848 */ /* 0x000fe40003fe0100 */
[----:B------:R-:W-:-:S05]  /*0ca0*/  SEL R17, R6, 0x63400000, !P0 ;  /* 0x6340000006117807 */ /* 0x000fca0004000000 */
[----:B------:R-:W-:Y:S02]  /*0cb0*/  IMAD.IADD R6, R16, 0x1, -R17 ;  /* 0x0000000110067824 */ /* 0x000fe400078e0a11 */
[----:B------:R-:W-:Y:S02]  /*0cc0*/  IMAD.MOV.U32 R16, RZ, RZ, RZ ;  /* 0x000000ffff107224 */ /* 0x000fe400078e00ff */
[----:B------:R-:W-:-:S06]  /*0cd0*/  VIADD R17, R6, 0x7fe00000 ;  /* 0x7fe0000006117836 */ /* 0x000fcc0000000000 */
[----:B------:R-:W-:-:S10]  /*0ce0*/  DMUL R28, R8, R16 ;  /* 0x00000010081c7228 */ /* 0x000fd40000000000 */
[----:B------:R-:W-:-:S13]  /*0cf0*/  FSETP.GTU.AND P0, PT, |R29|, 1.469367938527859385e-39, PT ;  /* 0x001000001d00780b */ /* 0x000fda0003f0c200 */
[----:B------:R-:W-:Y:S05]  /*0d00*/  @P0 BRA `(.L_x_8) ;  /* 0x0000000000940947 */ /* 0x000fea0003800000 */
[----:B------:R-:W-:Y:S01]  /*0d10*/  DFMA R10, R8, -R14, R10 ;  /* 0x8000000e080a722b */ /* 0x000fe2000000000a */
[----:B------:R-:W-:-:S09]  /*0d20*/  IMAD.MOV.U32 R16, RZ, RZ, RZ ;  /* 0x000000ffff107224 */ /* 0x000fd200078e00ff */
[C---:B------:R-:W-:Y:S02]  /*0d30*/  FSETP.NEU.AND P0, PT, R11.reuse, RZ, PT ;  /* 0x000000ff0b00720b */ /* 0x040fe40003f0d000 */
[----:B------:R-:W-:-:S04]  /*0d40*/  LOP3.LUT R13, R11, 0x80000000, R13, 0x48, !PT ;  /* 0x800000000b0d7812 */ /* 0x000fc800078e480d */
[----:B------:R-:W-:-:S07]  /*0d50*/  LOP3.LUT R17, R13, R17, RZ, 0xfc, !PT ;  /* 0x000000110d117212 */ /* 0x000fce00078efcff */
[----:B------:R-:W-:Y:S05]  /*0d60*/  @!P0 BRA `(.L_x_8) ;  /* 0x00000000007c8947 */ /* 0x000fea0003800000 */
[----:B------:R-:W-:Y:S02]  /*0d70*/  IMAD.MOV R11, RZ, RZ, -R6 ;  /* 0x000000ffff0b7224 */ /* 0x000fe400078e0a06 */
[----:B------:R-:W-:-:S06]  /*0d80*/  IMAD.MOV.U32 R10, RZ, RZ, RZ ;  /* 0x000000ffff0a7224 */ /* 0x000fcc00078e00ff */
[----:B------:R-:W-:Y:S02]  /*0d90*/  DFMA R10, R28, -R10, R8 ;  /* 0x8000000a1c0a722b */ /* 0x000fe40000000008 */
[----:B------:R-:W-:-:S04]  /*0da0*/  DMUL.RP R8, R8, R16 ;  /* 0x0000001008087228 */ /* 0x000fc80000008000 */
[----:B------:R-:W-:-:S04]  /*0db0*/  IADD3 R10, PT, PT, -R6, -0x43300000, RZ ;  /* 0xbcd00000060a7810 */ /* 0x000fc80007ffe1ff */
[----:B------:R-:W-:Y:S02]  /*0dc0*/  FSETP.NEU.AND P0, PT, |R11|, R10, PT ;  /* 0x0000000a0b00720b */ /* 0x000fe40003f0d200 */
[----:B------:R-:W-:Y:S02]  /*0dd0*/  LOP3.LUT R13, R9, R13, RZ, 0x3c, !PT ;  /* 0x0000000d090d7212 */ /* 0x000fe400078e3cff */
[----:B------:R-:W-:Y:S02]  /*0de0*/  FSEL R28, R8, R28, !P0 ;  /* 0x0000001c081c7208 */ /* 0x000fe40004000000 */
[----:B------:R-:W-:Y:S01]  /*0df0*/  FSEL R29, R13, R29, !P0 ;  /* 0x0000001d0d1d7208 */ /* 0x000fe20004000000 */
[----:B------:R-:W-:Y:S06]  /*0e00*/  BRA `(.L_x_8) ;  /* 0x0000000000547947 */ /* 0x000fec0003800000 */
.L_x_7:
[----:B------:R-:W-:-:S14]  /*0e10*/  DSETP.NAN.AND P0, PT, R16, R16, PT ;  /* 0x000000101000722a */ /* 0x000fdc0003f08000 */
[----:B------:R-:W-:Y:S05]  /*0e20*/  @P0 BRA `(.L_x_9) ;  /* 0x0000000000440947 */ /* 0x000fea0003800000 */
[----:B------:R-:W-:-:S14]  /*0e30*/  DSETP.NAN.AND P0, PT, R12, R12, PT ;  /* 0x0000000c0c00722a */ /* 0x000fdc0003f08000 */
[----:B------:R-:W-:Y:S05]  /*0e40*/  @P0 BRA `(.L_x_10) ;  /* 0x0000000000300947 */ /* 0x000fea0003800000 */
[----:B------:R-:W-:Y:S01]  /*0e50*/  ISETP.NE.AND P0, PT, R26, R27, PT ;  /* 0x0000001b1a00720c */ /* 0x000fe20003f05270 */
[----:B------:R-:W-:Y:S01]  /*0e60*/  IMAD.MOV.U32 R28, RZ, RZ, 0x0 ;  /* 0x00000000ff1c7424 */ /* 0x000fe200078e00ff */
[----:B------:R-:W-:-:S11]  /*0e70*/  MOV R29, 0xfff80000 ;  /* 0xfff80000001d7802 */ /* 0x000fd60000000f00 */
[----:B------:R-:W-:Y:S05]  /*0e80*/  @!P0 BRA `(.L_x_8) ;  /* 0x0000000000348947 */ /* 0x000fea0003800000 */
[----:B------:R-:W-:Y:S02]  /*0e90*/  ISETP.NE.AND P0, PT, R26, 0x7ff00000, PT ;  /* 0x7ff000001a00780c */ /* 0x000fe40003f05270 */
[----:B------:R-:W-:Y:S02]  /*0ea0*/  LOP3.LUT R29, R17, 0x80000000, R13, 0x48, !PT ;  /* 0x80000000111d7812 */ /* 0x000fe400078e480d */
[----:B------:R-:W-:-:S13]  /*0eb0*/  ISETP.EQ.OR P0, PT, R27, RZ, !P0 ;  /* 0x000000ff1b00720c */ /* 0x000fda0004702670 */
[----:B------:R-:W-:Y:S01]  /*0ec0*/  @P0 LOP3.LUT R6, R29, 0x7ff00000, RZ, 0xfc, !PT ;  /* 0x7ff000001d060812 */ /* 0x000fe200078efcff */
[----:B------:R-:W-:Y:S02]  /*0ed0*/  @!P0 IMAD.MOV.U32 R28, RZ, RZ, RZ ;  /* 0x000000ffff1c8224 */ /* 0x000fe400078e00ff */
[----:B------:R-:W-:Y:S02]  /*0ee0*/  @P0 IMAD.MOV.U32 R28, RZ, RZ, RZ ;  /* 0x000000ffff1c0224 */ /* 0x000fe400078e00ff */
[----:B------:R-:W-:Y:S01]  /*0ef0*/  @P0 IMAD.MOV.U32 R29, RZ, RZ, R6 ;  /* 0x000000ffff1d0224 */ /* 0x000fe200078e0006 */
[----:B------:R-:W-:Y:S06]  /*0f00*/  BRA `(.L_x_8) ;  /* 0x0000000000147947 */ /* 0x000fec0003800000 */
.L_x_10:
[----:B------:R-:W-:Y:S01]  /*0f10*/  LOP3.LUT R29, R13, 0x80000, RZ, 0xfc, !PT ;  /* 0x000800000d1d7812 */ /* 0x000fe200078efcff */
[----:B------:R-:W-:Y:S01]  /*0f20*/  IMAD.MOV.U32 R28, RZ, RZ, R12 ;  /* 0x000000ffff1c7224 */ /* 0x000fe200078e000c */
[----:B------:R-:W-:Y:S06]  /*0f30*/  BRA `(.L_x_8) ;  /* 0x0000000000087947 */ /* 0x000fec0003800000 */
.L_x_9:
[----:B------:R-:W-:Y:S01]  /*0f40*/  LOP3.LUT R29, R17, 0x80000, RZ, 0xfc, !PT ;  /* 0x00080000111d7812 */ /* 0x000fe200078efcff */
[----:B------:R-:W-:-:S07]  /*0f50*/  IMAD.MOV.U32 R28, RZ, RZ, R16 ;  /* 0x000000ffff1c7224 */ /* 0x000fce00078e0010 */
.L_x_8:
[----:B------:R-:W-:Y:S05]  /*0f60*/  BSYNC.RECONVERGENT B1 ;  /* 0x0000000000017941 */ /* 0x000fea0003800200 */
.L_x_6:
[----:B------:R-:W-:Y:S02]  /*0f70*/  IMAD.MOV.U32 R8, RZ, RZ, R0 ;  /* 0x000000ffff087224 */ /* 0x000fe400078e0000 */
[----:B------:R-:W-:-:S04]  /*0f80*/  IMAD.MOV.U32 R9, RZ, RZ, 0x0 ;  /* 0x00000000ff097424 */ /* 0x000fc800078e00ff */
[----:B------:R-:W-:Y:S05]  /*0f90*/  RET.REL.NODEC R8 `(ultosc_many_series_one_param_f32) ;  /* 0xfffffff008187950 */ /* 0x000fea0003c3ffff */
.L_x_11:
[----:B------:R-:W-:-:S00]  /*0fa0*/  BRA `(.L_x_11) ;  /* 0xfffffffc00fc7947 */ /* 0x000fc0000383ffff */
[----:B------:R-:W-:-:S00]  /*0fb0*/  NOP ;  /* 0x0000000000007918 */ /* 0x000fc00000000000 */
        /* <DEDUP_REMOVED lines=12> */
.L_x_24:


//--------------------- .text.ultosc_batch_f32    --------------------------
	.section	.text.ultosc_batch_f32,"ax",@progbits
	.align	128
        .global         ultosc_batch_f32
        .type           ultosc_batch_f32,@function
        .size           ultosc_batch_f32,(.L_x_25 - ultosc_batch_f32)
        .other          ultosc_batch_f32,@"STO_CUDA_ENTRY STV_DEFAULT"
ultosc_batch_f32:
.text.ultosc_batch_f32:
[----:B------:R-:W-:Y:S01]  /*0000*/  LDC R1, c[0x0][0x37c] ;  /* 0x0000df00ff017b82 */ /* 0x000fe20000000800 */
[----:B------:R-:W0:Y:S07]  /*0010*/  S2R R3, SR_TID.X ;  /* 0x0000000000037919 */ /* 0x000e2e0000002100 */
[----:B------:R-:W0:Y:S01]  /*0020*/  S2UR UR4, SR_CTAID.X ;  /* 0x00000000000479c3 */ /* 0x000e220000002500 */
[----:B------:R-:W1:Y:S01]  /*0030*/  LDCU UR5, c[0x0][0x3b0] ;  /* 0x00007600ff0577ac */ /* 0x000e620008000800 */
[----:B------:R-:W1:Y:S01]  /*0040*/  S2R R17, SR_CTAID.Y ;  /* 0x0000000000117919 */ /* 0x000e620000002600 */
[----:B------:R-:W2:Y:S05]  /*0050*/  LDCU UR7, c[0x0][0x390] ;  /* 0x00007200ff0777ac */ /* 0x000eaa0008000800 */
[----:B------:R-:W0:Y:S02]  /*0060*/  LDC R0, c[0x0][0x360] ;  /* 0x0000d800ff007b82 */ /* 0x000e240000000800 */
[----:B0-----:R-:W-:Y:S01]  /*0070*/  IMAD R0, R0, UR4, R3 ;  /* 0x0000000400007c24 */ /* 0x001fe2000f8e0203 */
[----:B-1----:R-:W-:-:S04]  /*0080*/  ISETP.GE.AND P0, PT, R17, UR5, PT ;  /* 0x0000000511007c0c */ /* 0x002fc8000bf06270 */
[----:B--2---:R-:W-:-:S13]  /*0090*/  ISETP.GE.OR P0, PT, R0, UR7, P0 ;  /* 0x0000000700007c0c */ /* 0x004fda0008706670 */
[----:B------:R-:W-:Y:S05]  /*00a0*/  @P0 EXIT ;  /* 0x000000000000094d */ /* 0x000fea0003800000 */
[----:B------:R-:W0:Y:S01]  /*00b0*/  LDC.64 R2, c[0x0][0x398] ;  /* 0x0000e600ff027b82 */ /* 0x000e220000000a00 */
[----:B------:R-:W1:Y:S07]  /*00c0*/  LDCU.64 UR4, c[0x0][0x358] ;  /* 0x00006b00ff0477ac */ /* 0x000e6e0008000a00 */
[----:B------:R-:W2:Y:S08]  /*00d0*/  LDC.64 R6, c[0x0][0x3a0] ;  /* 0x0000e800ff067b82 */ /* 0x000eb00000000a00 */
[----:B------:R-:W3:Y:S01]  /*00e0*/  LDC.64 R8, c[0x0][0x3a8] ;  /* 0x0000ea00ff087b82 */ /* 0x000ee20000000a00 */
[----:B0-----:R-:W-:-:S07]  /*00f0*/  IMAD.WIDE.U32 R2, R17, 0x4, R2 ;  /* 0x0000000411027825 */ /* 0x001fce00078e0002 */
[----:B------:R-:W0:Y:S01]  /*0100*/  LDC R15, c[0x0][0x394] ;  /* 0x0000e500ff0f7b82 */ /* 0x000e220000000800 */
[----:B-1----:R-:W4:Y:S01]  /*0110*/  LDG.E.CONSTANT R13, desc[UR4][R2.64] ;  /* 0x00000004020d7981 */ /* 0x002f22000c1e9900 */
[----:B--2---:R-:W-:-:S06]  /*0120*/  IMAD.WIDE.U32 R6, R17, 0x4, R6 ;  /* 0x0000000411067825 */ /* 0x004fcc00078e0006 */
[----:B------:R-:W1:Y:S01]  /*0130*/  LDC.64 R30, c[0x0][0x3b8] ;  /* 0x0000ee00ff1e7b82 */ /* 0x000e620000000a00 */
[----:B------:R-:W4:Y:S01]  /*0140*/  LDG.E.CONSTANT R5, desc[UR4][R6.64] ;  /* 0x0000000406057981 */ /* 0x000f22000c1e9900 */
[----:B---3--:R-:W-:-:S05]  /*0150*/  IMAD.WIDE.U32 R8, R17, 0x4, R8 ;  /* 0x0000000411087825 */ /* 0x008fca00078e0008 */
[----:B------:R-:W4:Y:S01]  /*0160*/  LDG.E.CONSTANT R4, desc[UR4][R8.64] ;  /* 0x0000000408047981 */ /* 0x000f22000c1e9900 */
[----:B------:R-:W-:Y:S01]  /*0170*/  USHF.R.S32.HI UR6, URZ, 0x1f, UR7 ;  /* 0x0000001fff067899 */ /* 0x000fe20008011407 */
[----:B----4-:R-:W-:-:S04]  /*0180*/  VIMNMX3 R10, R5, R4, R13, !PT ;  /* 0x00000004050a720f */ /* 0x010fc8000780010d */
[----:B0-----:R-:W-:Y:S01]  /*0190*/  IADD3 R15, PT, PT, R10, -0x1, R15 ;  /* 0xffffffff0a0f7810 */ /* 0x001fe20007ffe00f */
[----:B------:R-:W-:-:S03]  /*01a0*/  IMAD.WIDE.U32 R10, R17, UR7, RZ ;  /* 0x00000007110a7c25 */ /* 0x000fc6000f8e00ff */
[----:B------:R-:W-:Y:S01]  /*01b0*/  ISETP.GE.AND P0, PT, R0, R15, PT ;  /* 0x0000000f0000720c */ /* 0x000fe20003f06270 */
[----:B------:R-:W-:Y:S01]  /*01c0*/  IMAD R17, R17, UR6, RZ ;  /* 0x0000000611117c24 */ /* 0x000fe2000f8e02ff */
[----:B-1----:R-:W-:-:S03]  /*01d0*/  LEA R30, P1, R10, R30, 0x2 ;  /* 0x0000001e0a1e7211 */ /* 0x002fc600078210ff */
[----:B------:R-:W-:-:S05]  /*01e0*/  IMAD.IADD R2, R11, 0x1, R17 ;  /* 0x000000010b027824 */ /* 0x000fca00078e0211 */
[----:B------:R-:W-:-:S03]  /*01f0*/  LEA.HI.X R31, R10, R31, R2, 0x2, P1 ;  /* 0x0000001f0a1f7211 */ /* 0x000fc600008f1402 */
[----:B------:R-:W-:Y:S02]  /*0200*/  @!P0 IMAD.MOV.U32 R7, RZ, RZ, 0x7fffffff ;  /* 0x7fffffffff078424 */ /* 0x000fe400078e00ff */
[----:B------:R-:W-:-:S05]  /*0210*/  @!P0 IMAD.WIDE R2, R0, 0x4, R30 ;  /* 0x0000000400028825 */ /* 0x000fca00078e021e */
[----:B------:R0:W-:Y:S01]  /*0220*/  @!P0 STG.E desc[UR4][R2.64], R7 ;  /* 0x0000000702008986 */ /* 0x0001e2000c101904 */
[----:B------:R-:W-:Y:S05]  /*0230*/  @!P0 EXIT ;  /* 0x000000000000894d */ /* 0x000fea0003800000 */
[----:B------:R-:W1:Y:S01]  /*0240*/  LDC.64 R18, c[0x0][0x388] ;  /* 0x0000e200ff127b82 */ /* 0x000e620000000a00 */
[----:B------:R-:W2:Y:S01]  /*0250*/  LDCU.128 UR8, c[0x0][0x380] ;  /* 0x00007000ff0877ac */ /* 0x000ea20008000c00 */
[----:B0-----:R-:W-:Y:S02]  /*0260*/  SHF.R.S32.HI R3, RZ, 0x1f, R13 ;  /* 0x0000001fff037819 */ /* 0x001fe4000001140d */
[----:B------:R-:W-:Y:S02]  /*0270*/  IADD3 R7, P0, PT, R0, -R13, RZ ;  /* 0x8000000d00077210 */ /* 0x000fe40007f1e0ff */
[----:B------:R-:W-:Y:S02]  /*0280*/  SHF.R.S32.HI R6, RZ, 0x1f, R0 ;  /* 0x0000001fff067819 */ /* 0x000fe40000011400 */
[----:B------:R-:W0:Y:S01]  /*0290*/  LDC.64 R22, c[0x0][0x380] ;  /* 0x0000e000ff167b82 */ /* 0x000e220000000a00 */
[----:B------:R-:W-:Y:S02]  /*02a0*/  IMAD.SHL.U32 R8, R7, 0x8, RZ ;  /* 0x0000000807087824 */ /* 0x000fe400078e00ff */
[----:B------:R-:W-:-:S05]  /*02b0*/  IMAD.X R2, R6, 0x1, ~R3, P0 ;  /* 0x0000000106027824 */ /* 0x000fca00000e0e03 */
[----:B------:R-:W-:Y:S02]  /*02c0*/  SHF.L.U64.HI R7, R7, 0x3, R2 ;  /* 0x0000000307077819 */ /* 0x000fe40000010202 */
[----:B--2---:R-:W-:-:S04]  /*02d0*/  IADD3 R2, P0, PT, R8, UR10, RZ ;  /* 0x0000000a08027c10 */ /* 0x004fc8000ff1e0ff */
[----:B------:R-:W-:Y:S01]  /*02e0*/  IADD3.X R3, PT, PT, R7, UR11, RZ, P0, !PT ;  /* 0x0000000b07037c10 */ /* 0x000fe200087fe4ff */
[----:B-1----:R-:W-:-:S05]  /*02f0*/  IMAD.WIDE R18, R0, 0x8, R18 ;  /* 0x0000000800127825 */ /* 0x002fca00078e0212 */
[----:B------:R-:W2:Y:S04]  /*0300*/  LDG.E.64.CONSTANT R2, desc[UR4][R2.64+0x8] ;  /* 0x0000080402027981 */ /* 0x000ea8000c1e9b00 */
[----:B------:R-:W2:Y:S01]  /*0310*/  LDG.E.64.CONSTANT R18, desc[UR4][R18.64+0x8] ;  /* 0x0000080412127981 */ /* 0x000ea2000c1e9b00 */
[----:B------:R-:W-:Y:S01]  /*0320*/  IADD3 R8, P0, PT, R8, UR8, RZ ;  /* 0x0000000808087c10 */ /* 0x000fe2000ff1e0ff */
[----:B0-----:R-:W-:-:S03]  /*0330*/  IMAD.WIDE R22, R0, 0x8, R22 ;  /* 0x0000000800167825 */ /* 0x001fc600078e0216 */
[----:B------:R-:W-:-:S03]  /*0340*/  IADD3.X R9, PT, PT, R7, UR9, RZ, P0, !PT ;  /* 0x0000000907097c10 */ /* 0x000fc600087fe4ff */
[----:B------:R-:W3:Y:S04]  /*0350*/  LDG.E.64.CONSTANT R22, desc[UR4][R22.64+0x8] ;  /* 0x0000080416167981 */ /* 0x000ee8000c1e9b00 */
[----:B------:R-:W3:Y:S01]  /*0360*/  LDG.E.64.CONSTANT R8, desc[UR4][R8.64+0x8] ;  /* 0x0000080408087981 */ /* 0x000ee2000c1e9b00 */
[----:B------:R-:W-:Y:S02]  /*0370*/  SHF.R.S32.HI R7, RZ, 0x1f, R5 ;  /* 0x0000001fff077819 */ /* 0x000fe40000011405 */
[C---:B------:R-:W-:Y:S02]  /*0380*/  IADD3 R10, P0, PT, R0.reuse, -R5, RZ ;  /* 0x80000005000a7210 */ /* 0x040fe40007f1e0ff */
[----:B------:R-:W-:Y:S02]  /*0390*/  SHF.R.S32.HI R5, RZ, 0x1f, R4 ;  /* 0x0000001fff057819 */ /* 0x000fe40000011404 */
[----:B------:R-:W-:Y:S01]  /*03a0*/  IADD3 R4, P1, PT, R0, -R4, RZ ;  /* 0x8000000400047210 */ /* 0x000fe20007f3e0ff */
[----:B------:R-:W-:-:S02]  /*03b0*/  IMAD.X R7, R6, 0x1, ~R7, P0 ;  /* 0x0000000106077824 */ /* 0x000fc400000e0e07 */
[----:B------:R-:W-:Y:S02]  /*03c0*/  IMAD.SHL.U32 R20, R10, 0x8, RZ ;  /* 0x000000080a147824 */ /* 0x000fe400078e00ff */
[----:B------:R-:W-:Y:S02]  /*03d0*/  IMAD.X R5, R6, 0x1, ~R5, P1 ;  /* 0x0000000106057824 */ /* 0x000fe400008e0e05 */
[----:B------:R-:W-:Y:S01]  /*03e0*/  IMAD.SHL.U32 R6, R4, 0x8, RZ ;  /* 0x0000000804067824 */ /* 0x000fe200078e00ff */
[----:B------:R-:W-:Y:S02]  /*03f0*/  SHF.L.U64.HI R7, R10, 0x3, R7 ;  /* 0x000000030a077819 */ /* 0x000fe40000010207 */
[----:B------:R-:W-:Y:S02]  /*0400*/  IADD3 R24, P0, PT, R20, UR8, RZ ;  /* 0x0000000814187c10 */ /* 0x000fe4000ff1e0ff */
[----:B------:R-:W-:Y:S02]  /*0410*/  IADD3 R10, P2, PT, R6, UR8, RZ ;  /* 0x00000008060a7c10 */ /* 0x000fe4000ff5e0ff */
[----:B------:R-:W-:-:S02]  /*0420*/  IADD3 R20, P1, PT, R20, UR10, RZ ;  /* 0x0000000a14147c10 */ /* 0x000fc4000ff3e0ff */
[----:B------:R-:W-:Y:S02]  /*0430*/  SHF.L.U64.HI R4, R4, 0x3, R5 ;  /* 0x0000000304047819 */ /* 0x000fe40000010205 */
[----:B------:R-:W-:Y:S02]  /*0440*/  IADD3 R6, P3, PT, R6, UR10, RZ ;  /* 0x0000000a06067c10 */ /* 0x000fe4000ff7e0ff */
[C---:B------:R-:W-:Y:S02]  /*0450*/  IADD3.X R25, PT, PT, R7.reuse, UR9, RZ, P0, !PT ;  /* 0x0000000907197c10 */ /* 0x040fe400087fe4ff */
[----:B------:R-:W-:Y:S02]  /*0460*/  IADD3.X R21, PT, PT, R7, UR11, RZ, P1, !PT ;  /* 0x0000000b07157c10 */ /* 0x000fe40008ffe4ff */
[C---:B------:R-:W-:Y:S02]  /*0470*/  IADD3.X R11, PT, PT, R4.reuse, UR9, RZ, P2, !PT ;  /* 0x00000009040b7c10 */ /* 0x040fe400097fe4ff */
[----:B------:R-:W-:Y:S01]  /*0480*/  IADD3.X R7, PT, PT, R4, UR11, RZ, P3, !PT ;  /* 0x0000000b04077c10 */ /* 0x000fe20009ffe4ff */
[----:B------:R-:W4:Y:S04]  /*0490*/  LDG.E.64.CONSTANT R24, desc[UR4][R24.64+0x8] ;  /* 0x0000080418187981 */ /* 0x000f28000c1e9b00 */
[----:B------:R-:W5:Y:S04]  /*04a0*/  LDG.E.64.CONSTANT R20, desc[UR4][R20.64+0x8] ;  /* 0x0000080414147981 */ /* 0x000f68000c1e9b00 */
[----:B------:R-:W5:Y:S04]  /*04b0*/  LDG.E.64.CONSTANT R10, desc[UR4][R10.64+0x8] ;  /* 0x000008040a0a7981 */ /* 0x000f68000c1e9b00 */
[----:B------:R-:W5:Y:S01]  /*04c0*/  LDG.E.64.CONSTANT R6, desc[UR4][R6.64+0x8] ;  /* 0x0000080406067981 */ /* 0x000f62000c1e9b00 */
[----:B------:R-:W-:Y:S01]  /*04d0*/  IMAD.MOV.U32 R4, RZ, RZ, 0x1 ;  /* 0x00000001ff047424 */ /* 0x000fe200078e00ff */
[----:B------:R-:W-:Y:S01]  /*04e0*/  BSSY.RECONVERGENT B0, `(.L_x_12) ;  /* 0x000001b000007945 */ /* 0x000fe20003800200 */
[----:B--2---:R-:W-:-:S06]  /*04f0*/  DADD R2, R18, -R2 ;  /* 0x0000000012027229 */ /* 0x004fcc0000000802 */
[----:B------:R-:W0:Y:S02]  /*0500*/  MUFU.RCP64H R5, R3 ;  /* 0x0000000300057308 */ /* 0x000e240000001800 */
[----:B0-----:R-:W-:-:S08]  /*0510*/  DFMA R12, -R2, R4, 1 ;  /* 0x3ff00000020c742b */ /* 0x001fd00000000104 */
[----:B------:R-:W-:-:S08]  /*0520*/  DFMA R12, R12, R12, R12 ;  /* 0x0000000c0c0c722b */ /* 0x000fd0000000000c */
[----:B------:R-:W-:-:S08]  /*0530*/  DFMA R12, R4, R12, R4 ;  /* 0x0000000c040c722b */ /* 0x000fd00000000004 */
[----:B------:R-:W-:Y:S02]  /*0540*/  DFMA R4, -R2, R12, 1 ;  /* 0x3ff000000204742b */ /* 0x000fe4000000010c */
[----:B---3--:R-:W-:-:S06]  /*0550*/  DADD R8, R22, -R8 ;  /* 0x0000000016087229 */ /* 0x008fcc0000000808 */
[----:B------:R-:W-:-:S08]  /*0560*/  DFMA R4, R12, R4, R12 ;  /* 0x000000040c04722b */ /* 0x000fd0000000000c */
[----:B------:R-:W-:-:S08]  /*0570*/  DMUL R12, R8, R4 ;  /* 0x00000004080c7228 */ /* 0x000fd00000000000 */
        /* <DEDUP_REMOVED lines=14> */
[----:B------:R-:W-:Y:S05]  /*0660*/  CALL.REL.NOINC `($__internal_1_$__cuda_sm20_div_rn_f64_full) ;  /* 0x0000000400247944 */ /* 0x000fea0003c00000 */
[----:B------:R-:W-:Y:S02]  /*0670*/  IMAD.MOV.U32 R4, RZ, RZ, R28 ;  /* 0x000000ffff047224 */ /* 0x000fe400078e001c */
[----:B------:R-:W-:-:S07]  /*0680*/  IMAD.MOV.U32 R5, RZ, RZ, R29 ;  /* 0x000000ffff057224 */ /* 0x000fce00078e001d */
.L_x_13:
[----:B------:R-:W-:Y:S05]  /*0690*/  BSYNC.RECONVERGENT B0 ;  /* 0x0000000000007941 */ /* 0x000fea0003800200 */
.L_x_12:
        /* <DEDUP_REMOVED lines=21> */
[----:B------:R-:W-:Y:S05]  /*07f0*/  CALL.REL.NOINC `($__internal_1_$__cuda_sm20_div_rn_f64_full) ;  /* 0x0000000000c07944 */ /* 0x000fea0003c00000 */
[----:B------:R-:W-:Y:S02]  /*0800*/  IMAD.MOV.U32 R2, RZ, RZ, R28 ;  /* 0x000000ffff027224 */ /* 0x000fe400078e001c */
[----:B------:R-:W-:-:S07]  /*0810*/  IMAD.MOV.U32 R3, RZ, RZ, R29 ;  /* 0x000000ffff037224 */ /* 0x000fce00078e001d */
.L_x_15:
[----:B------:R-:W-:Y:S05]  /*0820*/  BSYNC.RECONVERGENT B0 ;  /* 0x0000000000007941 */ /* 0x000fea0003800200 */
.L_x_14:
        /* <DEDUP_REMOVED lines=24> */
.L_x_17:
[----:B------:R-:W-:Y:S05]  /*09b0*/  BSYNC.RECONVERGENT B0 ;  /* 0x0000000000007941 */ /* 0x000fea0003800200 */
.L_x_16:
[----:B------:R-:W-:Y:S01]  /*09c0*/  UMOV UR6, 0x24924925 ;  /* 0x2492492500067882 */ /* 0x000fe20000000000 */
[----:B------:R-:W-:Y:S01]  /*09d0*/  UMOV UR7, 0x404c9249 ;  /* 0x404c924900077882 */ /* 0x000fe20000000000 */
[----:B------:R-:W-:Y:S01]  /*09e0*/  UMOV UR8, 0x24924925 ;  /* 0x2492492500087882 */ /* 0x000fe20000000000 */
[----:B------:R-:W-:Y:S01]  /*09f0*/  UMOV UR9, 0x403c9249 ;  /* 0x403c924900097882 */ /* 0x000fe20000000000 */
[----:B------:R-:W-:Y:S01]  /*0a00*/  DMUL R4, R4, UR6 ;  /* 0x0000000604047c28 */ /* 0x000fe20008000000 */
[----:B------:R-:W-:Y:S01]  /*0a10*/  UMOV UR7, 0x402c9249 ;  /* 0x402c924900077882 */ /* 0x000fe20000000000 */
[----:B------:R-:W-:Y:S01]  /*0a20*/  DMUL R2, R2, UR8 ;  /* 0x0000000802027c28 */ /* 0x000fe20008000000 */
[----:B------:R-:W-:Y:S01]  /*0a30*/  IMAD.WIDE R30, R0, 0x4, R30 ;  /* 0x00000004001e7825 */ /* 0x000fe200078e021e */
        /* <DEDUP_REMOVED lines=12> */
        .weak           $__internal_1_$__cuda_sm20_div_rn_f64_full
        .type           $__internal_1_$__cuda_sm20_div_rn_f64_full,@function
        .size           $__internal_1_$__cuda_sm20_div_rn_f64_full,(.L_x_25 - $__internal_1_$__cuda_sm20_div_rn_f64_full)
$__internal_1_$__cuda_sm20_div_rn_f64_full:
[----:B------:R-:W-:Y:S01]  /*0b00*/  IMAD.MOV.U32 R17, RZ, RZ, R9 ;  /* 0x000000ffff117224 */ /* 0x000fe200078e0009 */
[C---:B------:R-:W-:Y:S01]  /*0b10*/  FSETP.GEU.AND P0, PT, |R13|.reuse, 1.469367938527859385e-39, PT ;  /* 0x001000000d00780b */ /* 0x040fe20003f0e200 */
[----:B------:R-:W-:Y:S01]  /*0b20*/  IMAD.MOV.U32 R12, RZ, RZ, R14 ;  /* 0x000000ffff0c7224 */ /* 0x000fe200078e000e */
[----:B------:R-:W-:Y:S01]  /*0b30*/  LOP3.LUT R15, R13, 0x800fffff, RZ, 0xc0, !PT ;  /* 0x800fffff0d0f7812 */ /* 0x000fe200078ec0ff */
[----:B------:R-:W-:Y:S01]  /*0b40*/  IMAD.MOV.U32 R16, RZ, RZ, R8 ;  /* 0x000000ffff107224 */ /* 0x000fe200078e0008 */
[C---:B------:R-:W-:Y:S01]  /*0b50*/  FSETP.GEU.AND P5, PT, |R17|.reuse, 1.469367938527859385e-39, PT ;  /* 0x001000001100780b */ /* 0x040fe20003fae200 */
[----:B------:R-:W-:Y:S01]  /*0b60*/  BSSY.RECONVERGENT B1, `(.L_x_18) ;  /* 0x0000053000017945 */ /* 0x000fe20003800200 */
[----:B------:R-:W-:Y:S01]  /*0b70*/  LOP3.LUT R26, R17, 0x7ff00000, RZ, 0xc0, !PT ;  /* 0x7ff00000111a7812 */ /* 0x000fe200078ec0ff */
[----:B------:R-:W-:Y:S01]  /*0b80*/  IMAD.MOV.U32 R10, RZ, RZ, R16 ;  /* 0x000000ffff0a7224 */ /* 0x000fe200078e0010 */
[----:B------:R-:W-:Y:S02]  /*0b90*/  LOP3.LUT R15, R15, 0x3ff00000, RZ, 0xfc, !PT ;  /* 0x3ff000000f0f7812 */ /* 0x000fe400078efcff */
[----:B------:R-:W-:-:S03]  /*0ba0*/  LOP3.LUT R27, R13, 0x7ff00000, RZ, 0xc0, !PT ;  /* 0x7ff000000d1b7812 */ /* 0x000fc600078ec0ff */
[----:B------:R-:W-:Y:S01]  /*0bb0*/  @!P0 DMUL R14, R12, 8.98846567431157953865e+307 ;  /* 0x7fe000000c0e8828 */ /* 0x000fe20000000000 */
[----:B------:R-:W-:-:S03]  /*0bc0*/  ISETP.GE.U32.AND P4, PT, R26, R27, PT ;  /* 0x0000001b1a00720c */ /* 0x000fc60003f86070 */
[----:B------:R-:W-:Y:S01]  /*0bd0*/  @!P5 LOP3.LUT R7, R13, 0x7ff00000, RZ, 0xc0, !PT ;  /* 0x7ff000000d07d812 */ /* 0x000fe200078ec0ff */
[----:B------:R-:W-:Y:S01]  /*0be0*/  @!P5 IMAD.MOV.U32 R28, RZ, RZ, RZ ;  /* 0x000000ffff1cd224 */ /* 0x000fe200078e00ff */
[----:B------:R-:W0:Y:S02]  /*0bf0*/  MUFU.RCP64H R9, R15 ;  /* 0x0000000f00097308 */ /* 0x000e240000001800 */
[----:B------:R-:W-:Y:S01]  /*0c00*/  @!P5 ISETP.GE.U32.AND P6, PT, R26, R7, PT ;  /* 0x000000071a00d20c */ /* 0x000fe20003fc6070 */
[----:B------:R-:W-:Y:S01]  /*0c10*/  IMAD.MOV.U32 R7, RZ, RZ, 0x1ca00000 ;  /* 0x1ca00000ff077424 */ /* 0x000fe200078e00ff */
[----:B------:R-:W-:-:S04]  /*0c20*/  @!P0 LOP3.LUT R27, R15, 0x7ff00000, RZ, 0xc0, !PT ;  /* 0x7ff000000f1b8812 */ /* 0x000fc800078ec0ff */
[C---:B------:R-:W-:Y:S02]  /*0c30*/  @!P5 SEL R29, R7.reuse, 0x63400000, !P6 ;  /* 0x63400000071dd807 */ /* 0x040fe40007000000 */
[----:B------:R-:W-:Y:S02]  /*0c40*/  SEL R11, R7, 0x63400000, !P4 ;  /* 0x63400000070b7807 */ /* 0x000fe40006000000 */
[--C-:B------:R-:W-:Y:S02]  /*0c50*/  @!P5 LOP3.LUT R8, R29, 0x80000000, R17.reuse, 0xf8, !PT ;  /* 0x800000001d08d812 */ /* 0x100fe400078ef811 */
[----:B------:R-:W-:Y:S02]  /*0c60*/  LOP3.LUT R11, R11, 0x800fffff, R17, 0xf8, !PT ;  /* 0x800fffff0b0b7812 */ /* 0x000fe400078ef811 */
        /* <DEDUP_REMOVED lines=12> */
[----:B------:R-:W-:-:S05]  /*0d30*/  VIADD R28, R26, 0xffffffff ;  /* 0xffffffff1a1c7836 */ /* 0x000fca0000000000 */
        /* <DEDUP_REMOVED lines=22> */
[----:B------:R-:W-:Y:S01]  /*0ea0*/  IMAD.MOV R11, RZ, RZ, -R7 ;  /* 0x000000ffff0b7224 */ /* 0x000fe200078e0a07 */
[----:B------:R-:W-:Y:S01]  /*0eb0*/  IADD3 R7, PT, PT, -R7, -0x43300000, RZ ;  /* 0xbcd0000007077810 */ /* 0x000fe20007ffe1ff */
[----:B------:R-:W-:-:S06]  /*0ec0*/  IMAD.MOV.U32 R10, RZ, RZ, RZ ;  /* 0x000000ffff0a7224 */ /* 0x000fcc00078e00ff */
[----:B------:R-:W-:Y:S02]  /*0ed0*/  DFMA R10, R28, -R10, R8 ;  /* 0x8000000a1c0a722b */ /* 0x000fe40000000008 */
[----:B------:R-:W-:-:S08]  /*0ee0*/  DMUL.RP R8, R8, R16 ;  /* 0x0000001008087228 */ /* 0x000fd00000008000 */
[----:B------:R-:W-:Y:S02]  /*0ef0*/  FSETP.NEU.AND P0, PT, |R11|, R7, PT ;  /* 0x000000070b00720b */ /* 0x000fe40003f0d200 */
[----:B------:R-:W-:Y:S02]  /*0f00*/  LOP3.LUT R13, R9, R13, RZ, 0x3c, !PT ;  /* 0x0000000d090d7212 */ /* 0x000fe400078e3cff */
[----:B------:R-:W-:Y:S02]  /*0f10*/  FSEL R28, R8, R28, !P0 ;  /* 0x0000001c081c7208 */ /* 0x000fe40004000000 */
[----:B------:R-:W-:Y:S01]  /*0f20*/  FSEL R29, R13, R29, !P0 ;  /* 0x0000001d0d1d7208 */ /* 0x000fe20004000000 */
[----:B------:R-:W-:Y:S06]  /*0f30*/  BRA `(.L_x_20) ;  /* 0x0000000000547947 */ /* 0x000fec0003800000 */
.L_x_19:
[----:B------:R-:W-:-:S14]  /*0f40*/  DSETP.NAN.AND P0, PT, R16, R16, PT ;  /* 0x000000101000722a */ /* 0x000fdc0003f08000 */
[----:B------:R-:W-:Y:S05]  /*0f50*/  @P0 BRA `(.L_x_21) ;  /* 0x0000000000440947 */ /* 0x000fea0003800000 */
[----:B------:R-:W-:-:S14]  /*0f60*/  DSETP.NAN.AND P0, PT, R12, R12, PT ;  /* 0x0000000c0c00722a */ /* 0x000fdc0003f08000 */
[----:B------:R-:W-:Y:S05]  /*0f70*/  @P0 BRA `(.L_x_22) ;  /* 0x0000000000300947 */ /* 0x000fea0003800000 */
[----:B------:R-:W-:Y:S01]  /*0f80*/  ISETP.NE.AND P0, PT, R26, R27, PT ;  /* 0x0000001b1a00720c */ /* 0x000fe20003f05270 */
[----:B------:R-:W-:Y:S02]  /*0f90*/  IMAD.MOV.U32 R28, RZ, RZ, 0x0 ;  /* 0x00000000ff1c7424 */ /* 0x000fe400078e00ff */
[----:B------:R-:W-:-:S10]  /*0fa0*/  IMAD.MOV.U32 R29, RZ, RZ, -0x80000 ;  /* 0xfff80000ff1d7424 */ /* 0x000fd400078e00ff */
        /* <DEDUP_REMOVED lines=9> */
.L_x_22:
[----:B------:R-:W-:Y:S01]  /*1040*/  LOP3.LUT R29, R13, 0x80000, RZ, 0xfc, !PT ;  /* 0x000800000d1d7812 */ /* 0x000fe200078efcff */
[----:B------:R-:W-:Y:S01]  /*1050*/  IMAD.MOV.U32 R28, RZ, RZ, R12 ;  /* 0x000000ffff1c7224 */ /* 0x000fe200078e000c */
[----:B------:R-:W-:Y:S06]  /*1060*/  BRA `(.L_x_20) ;  /* 0x0000000000087947 */ /* 0x000fec0003800000 */
.L_x_21:
[----:B------:R-:W-:Y:S01]  /*1070*/  LOP3.LUT R29, R17, 0x80000, RZ, 0xfc, !PT ;  /* 0x00080000111d7812 */ /* 0x000fe200078efcff */
[----:B------:R-:W-:-:S07]  /*1080*/  IMAD.MOV.U32 R28, RZ, RZ, R16 ;  /* 0x000000ffff1c7224 */ /* 0x000fce00078e0010 */
.L_x_20:
[----:B------:R-:W-:Y:S05]  /*1090*/  BSYNC.RECONVERGENT B1 ;  /* 0x0000000000017941 */ /* 0x000fea0003800200 */
.L_x_18:
[----:B------:R-:W-:-:S04]  /*10a0*/  IMAD.MOV.U32 R7, RZ, RZ, 0x0 ;  /* 0x00000000ff077424 */ /* 0x000fc800078e00ff */
[----:B------:R-:W-:Y:S05]  /*10b0*/  RET.REL.NODEC R6 `(ultosc_batch_f32) ;  /* 0xffffffec06d07950 */ /* 0x000fea0003c3ffff */
.L_x_23:
        /* <DEDUP_REMOVED lines=12> */
.L_x_25:


//--------------------- .nv.shared.reserved.0     --------------------------
	.section	.nv.shared.reserved.0,"aw",@nobits
	.weak		__nv_reservedSMEM_offset_0_alias
	.size		__nv_reservedSMEM_offset_0_alias, 0, 64
	.other		__nv_reservedSMEM_offset_0_alias,@"STO_CUDA_RESERVED_SHARED STV_DEFAULT"
__nv_reservedSMEM_offset_0_alias:
	.zero		0
	.zero		64


//--------------------- .nv.constant0.ultosc_many_series_one_param_f32 --------------------------
	.section	.nv.constant0.ultosc_many_series_one_param_f32,"a",@progbits
	.sectionflags	@""
	.align	4
.nv.constant0.ultosc_many_series_one_param_f32:
	.zero		952


//--------------------- .nv.constant0.ultosc_batch_f32 --------------------------
	.section	.nv.constant0.ultosc_batch_f32,"a",@progbits
	.sectionflags	@""
	.align	4
.nv.constant0.ultosc_batch_f32:
	.zero		960


//--------------------- SYMBOLS --------------------------

	.type		.nv.reservedSmem.offset0,@object
	.size		.nv.reservedSmem.offset0,0x4
